	.target	sm_90a

	.elftype	@"ET_EXEC"


//--------------------- .note.nv.tkinfo           --------------------------
	.section	.note.nv.tkinfo,"",@"SHT_NOTE"
	.sectionflags	@"SHF_NOTE_NV_TKINFO"
	.tkinfo
        /*0018*/ 	.word	0x00000002
        /*0030*/ 	.string	""
        /*0030*/ 	.string	"ptxas"
        /*0030*/ 	.string	"Cuda compilation tools, release 13.0, V13.0.88"
        /*0030*/ 	.string	"Build cuda_13.0.r13.0/compiler.36424714_0"
        /*0030*/ 	.string	"-arch sm_90a -m 64 "



//--------------------- .note.nv.cuinfo           --------------------------
	.section	.note.nv.cuinfo,"",@"SHT_NOTE"
	.sectionflags	@"SHF_NOTE_NV_CUINFO"
        /*0018*/ 	.short	0x0002
        /*001a*/ 	.short	0x005a
        /*001c*/ 	.short	0x0082
	.zero		2


//--------------------- .nv.info                  --------------------------
	.section	.nv.info,"",@"SHT_CUDA_INFO"
	.align	4


	//----- nvinfo : EIATTR_REGCOUNT
	.align		4
        /*0000*/ 	.byte	0x04, 0x2f
        /*0002*/ 	.short	(.L_12 - .L_11)
	.align		4
.L_11:
        /*0004*/ 	.word	index@(_ZN7cutlass13device_kernelINS_4gemm6kernel13GemmUniversalIN4cute5tupleIJiiiiEEENS1_10collective13CollectiveMmaINS1_37MainloopSm90TmaGmmaWarpSpecializedFP8ILi28ENS5_IJNS4_1CILi1EEENSA_ILi2EEESB_EEENS1_32KernelTmaWarpSpecializedPingpongEEENS5_IJNSA_ILi64EEESG_SG_EEENS_12float_e5m2_tENS5_IJlSB_lEEESI_SJ_NS4_8TiledMMAINS4_8MMA_AtomIJNS4_4SM904GMMA30MMA_64x64x32_F32E5M2E5M2_SS_TNILNSN_7ScaleInE1ELSP_1EEEEEENS4_6LayoutINS5_IJSB_SB_SB_EEENS5_IJNSA_ILi0EEESU_SU_EEEEENS5_IJNS4_10UnderscoreESX_SX_EEEEENS4_23SM90_TMA_LOAD_MULTICASTENS4_14ComposedLayoutINS4_7SwizzleILi2ELi4ELi3EEENS4_18smem_ptr_flag_bitsILi8EEENSS_INS5_IJNSA_ILi8EEESG_EEENS5_IJSG_SB_EEEEEEEvNS4_8identityENS4_13SM90_TMA_LOADES1A_vS1B_EENS_8epilogue10collective6detail29Sm90TmaWarpSpecializedAdapterINS1F_15DefaultEpilogueISI_SJ_SJ_NS1E_6thread17LinearCombinationISI_Li1EffLNS1J_9ScaleType4KindE0ELNS_15FloatRoundStyleE2ESI_EENS1_15EpilogueDefaultEEEEEvvEEEEvNT_6ParamsE)
        /*0008*/ 	.word	0x000000a8


	//----- nvinfo : EIATTR_FRAME_SIZE
	.align		4
.L_12:
        /*000c*/ 	.byte	0x04, 0x11
        /*000e*/ 	.short	(.L_14 - .L_13)
	.align		4
.L_13:
        /*0010*/ 	.word	index@(_ZN7cutlass13device_kernelINS_4gemm6kernel13GemmUniversalIN4cute5tupleIJiiiiEEENS1_10collective13CollectiveMmaINS1_37MainloopSm90TmaGmmaWarpSpecializedFP8ILi28ENS5_IJNS4_1CILi1EEENSA_ILi2EEESB_EEENS1_32KernelTmaWarpSpecializedPingpongEEENS5_IJNSA_ILi64EEESG_SG_EEENS_12float_e5m2_tENS5_IJlSB_lEEESI_SJ_NS4_8TiledMMAINS4_8MMA_AtomIJNS4_4SM904GMMA30MMA_64x64x32_F32E5M2E5M2_SS_TNILNSN_7ScaleInE1ELSP_1EEEEEENS4_6LayoutINS5_IJSB_SB_SB_EEENS5_IJNSA_ILi0EEESU_SU_EEEEENS5_IJNS4_10UnderscoreESX_SX_EEEEENS4_23SM90_TMA_LOAD_MULTICASTENS4_14ComposedLayoutINS4_7SwizzleILi2ELi4ELi3EEENS4_18smem_ptr_flag_bitsILi8EEENSS_INS5_IJNSA_ILi8EEESG_EEENS5_IJSG_SB_EEEEEEEvNS4_8identityENS4_13SM90_TMA_LOADES1A_vS1B_EENS_8epilogue10collective6detail29Sm90TmaWarpSpecializedAdapterINS1F_15DefaultEpilogueISI_SJ_SJ_NS1E_6thread17LinearCombinationISI_Li1EffLNS1J_9ScaleType4KindE0ELNS_15FloatRoundStyleE2ESI_EENS1_15EpilogueDefaultEEEEEvvEEEEvNT_6ParamsE)
        /*0014*/ 	.word	0x00000000


	//----- nvinfo : EIATTR_MIN_STACK_SIZE
	.align		4
.L_14:
        /*0018*/ 	.byte	0x04, 0x12
        /*001a*/ 	.short	(.L_16 - .L_15)
	.align		4
.L_15:
        /*001c*/ 	.word	index@(_ZN7cutlass13device_kernelINS_4gemm6kernel13GemmUniversalIN4cute5tupleIJiiiiEEENS1_10collective13CollectiveMmaINS1_37MainloopSm90TmaGmmaWarpSpecializedFP8ILi28ENS5_IJNS4_1CILi1EEENSA_ILi2EEESB_EEENS1_32KernelTmaWarpSpecializedPingpongEEENS5_IJNSA_ILi64EEESG_SG_EEENS_12float_e5m2_tENS5_IJlSB_lEEESI_SJ_NS4_8TiledMMAINS4_8MMA_AtomIJNS4_4SM904GMMA30MMA_64x64x32_F32E5M2E5M2_SS_TNILNSN_7ScaleInE1ELSP_1EEEEEENS4_6LayoutINS5_IJSB_SB_SB_EEENS5_IJNSA_ILi0EEESU_SU_EEEEENS5_IJNS4_10UnderscoreESX_SX_EEEEENS4_23SM90_TMA_LOAD_MULTICASTENS4_14ComposedLayoutINS4_7SwizzleILi2ELi4ELi3EEENS4_18smem_ptr_flag_bitsILi8EEENSS_INS5_IJNSA_ILi8EEESG_EEENS5_IJSG_SB_EEEEEEEvNS4_8identityENS4_13SM90_TMA_LOADES1A_vS1B_EENS_8epilogue10collective6detail29Sm90TmaWarpSpecializedAdapterINS1F_15DefaultEpilogueISI_SJ_SJ_NS1E_6thread17LinearCombinationISI_Li1EffLNS1J_9ScaleType4KindE0ELNS_15FloatRoundStyleE2ESI_EENS1_15EpilogueDefaultEEEEEvvEEEEvNT_6ParamsE)
        /*0020*/ 	.word	0x00000000
.L_16:


//--------------------- .nv.compat                --------------------------
	.section	.nv.compat,"",@"SHT_CUDA_COMPAT_INFO"
	.align	4
        /*0000*/ 	.byte	0x02, 0x09, 0x01, 0x00, 0x02, 0x02, 0x04, 0x00, 0x02, 0x05, 0x05, 0x00, 0x03, 0x07, 0x01, 0x01
        /*0010*/ 	.byte	0x02, 0x03, 0x01, 0x00, 0x02, 0x06, 0x01, 0x00, 0x04, 0x0b, 0x08, 0x00, 0x00, 0x00, 0x00, 0x00
        /*0020*/ 	.byte	0x00, 0x00, 0x00, 0x00


//--------------------- .nv.info._ZN7cutlass13device_kernelINS_4gemm6kernel13GemmUniversalIN4cute5tupleIJiiiiEEENS1_10collective13CollectiveMmaINS1_37MainloopSm90TmaGmmaWarpSpecializedFP8ILi28ENS5_IJNS4_1CILi1EEENSA_ILi2EEESB_EEENS1_32KernelTmaWarpSpecializedPingpongEEENS5_IJNSA_ILi64EEESG_SG_EEENS_12float_e5m2_tENS5_IJlSB_lEEESI_SJ_NS4_8TiledMMAINS4_8MMA_AtomIJNS4_4SM904GMMA30MMA_64x64x32_F32E5M2E5M2_SS_TNILNSN_7ScaleInE1ELSP_1EEEEEENS4_6LayoutINS5_IJSB_SB_SB_EEENS5_IJNSA_ILi0EEESU_SU_EEEEENS5_IJNS4_10UnderscoreESX_SX_EEEEENS4_23SM90_TMA_LOAD_MULTICASTENS4_14ComposedLayoutINS4_7SwizzleILi2ELi4ELi3EEENS4_18smem_ptr_flag_bitsILi8EEENSS_INS5_IJNSA_ILi8EEESG_EEENS5_IJSG_SB_EEEEEEEvNS4_8identityENS4_13SM90_TMA_LOADES1A_vS1B_EENS_8epilogue10collective6detail29Sm90TmaWarpSpecializedAdapterINS1F_15DefaultEpilogueISI_SJ_SJ_NS1E_6thread17LinearCombinationISI_Li1EffLNS1J_9ScaleType4KindE0ELNS_15FloatRoundStyleE2ESI_EENS1_15EpilogueDefaultEEEEEvvEEEEvNT_6ParamsE --------------------------
	.section	.nv.info._ZN7cutlass13device_kernelINS_4gemm6kernel13GemmUniversalIN4cute5tupleIJiiiiEEENS1_10collective13CollectiveMmaINS1_37MainloopSm90TmaGmmaWarpSpecializedFP8ILi28ENS5_IJNS4_1CILi1EEENSA_ILi2EEESB_EEENS1_32KernelTmaWarpSpecializedPingpongEEENS5_IJNSA_ILi64EEESG_SG_EEENS_12float_e5m2_tENS5_IJlSB_lEEESI_SJ_NS4_8TiledMMAINS4_8MMA_AtomIJNS4_4SM904GMMA30MMA_64x64x32_F32E5M2E5M2_SS_TNILNSN_7ScaleInE1ELSP_1EEEEEENS4_6LayoutINS5_IJSB_SB_SB_EEENS5_IJNSA_ILi0EEESU_SU_EEEEENS5_IJNS4_10UnderscoreESX_SX_EEEEENS4_23SM90_TMA_LOAD_MULTICASTENS4_14ComposedLayoutINS4_7SwizzleILi2ELi4ELi3EEENS4_18smem_ptr_flag_bitsILi8EEENSS_INS5_IJNSA_ILi8EEESG_EEENS5_IJSG_SB_EEEEEEEvNS4_8identityENS4_13SM90_TMA_LOADES1A_vS1B_EENS_8epilogue10collective6detail29Sm90TmaWarpSpecializedAdapterINS1F_15DefaultEpilogueISI_SJ_SJ_NS1E_6thread17LinearCombinationISI_Li1EffLNS1J_9ScaleType4KindE0ELNS_15FloatRoundStyleE2ESI_EENS1_15EpilogueDefaultEEEEEvvEEEEvNT_6ParamsE,"",@"SHT_CUDA_INFO"
	.sectionflags	@""
	.align	4


	//----- nvinfo : EIATTR_CUDA_API_VERSION
	.align		4
        /*0000*/ 	.byte	0x04, 0x37
        /*0002*/ 	.short	(.L_18 - .L_17)
.L_17:
        /*0004*/ 	.word	0x00000082


	//----- nvinfo : EIATTR_KPARAM_INFO
	.align		4
.L_18:
        /*0008*/ 	.byte	0x04, 0x17
        /*000a*/ 	.short	(.L_20 - .L_19)
.L_19:
        /*000c*/ 	.word	0x00000000
        /*0010*/ 	.short	0x0000
        /*0012*/ 	.short	0x0070
        /*0014*/ 	.byte	0x00, 0xf0, 0x01, 0x10


	//----- nvinfo : EIATTR_SPARSE_MMA_MASK
	.align		4
.L_20:
        /*0018*/ 	.byte	0x03, 0x50
        /*001a*/ 	.short	0x0000


	//----- nvinfo : EIATTR_MAXREG_COUNT
	.align		4
        /*001c*/ 	.byte	0x03, 0x1b
        /*001e*/ 	.short	0x00a8


	//----- nvinfo : EIATTR_NUM_BARRIERS
	.align		4
        /*0020*/ 	.byte	0x02, 0x4c
        /*0022*/ 	.byte	0x01
	.zero		1


	//----- nvinfo : EIATTR_MERCURY_ISA_VERSION
	.align		4
        /*0024*/ 	.byte	0x03, 0x5f
        /*0026*/ 	.short	0x0101


	//----- nvinfo : EIATTR_INT_WARP_WIDE_INSTR_OFFSETS
	.align		4
        /*0028*/ 	.byte	0x04, 0x31
        /*002a*/ 	.short	(.L_22 - .L_21)


	//   ....[0]....
.L_21:
        /*002c*/ 	.word	0x00000800


	//   ....[1]....
        /*0030*/ 	.word	0x00000840


	//   ....[2]....
        /*0034*/ 	.word	0x00000970


	//   ....[3]....
        /*0038*/ 	.word	0x000009a0


	//   ....[4]....
        /*003c*/ 	.word	0x000009b0


	//   ....[5]....
        /*0040*/ 	.word	0x000009c0


	//   ....[6]....
        /*0044*/ 	.word	0x00000a40


	//   ....[7]....
        /*0048*/ 	.word	0x00000a90


	//   ....[8]....
        /*004c*/ 	.word	0x00002a20


	//----- nvinfo : EIATTR_COOP_GROUP_MASK_REGIDS
	.align		4
.L_22:
        /*0050*/ 	.byte	0x04, 0x29
        /*0052*/ 	.short	(.L_24 - .L_23)


	//   ....[0]....
.L_23:
        /*0054*/ 	.word	0xffffffff


	//   ....[1]....
        /*0058*/ 	.word	0xffffffff


	//   ....[2]....
        /*005c*/ 	.word	0xffffffff


	//   ....[3]....
        /*0060*/ 	.word	0xffffffff


	//   ....[4]....
        /*0064*/ 	.word	0xffffffff


	//   ....[5]....
        /*0068*/ 	.word	0xffffffff


	//   ....[6]....
        /*006c*/ 	.word	0xffffffff


	//----- nvinfo : EIATTR_COOP_GROUP_INSTR_OFFSETS
	.align		4
.L_24:
        /*0070*/ 	.byte	0x04, 0x28
        /*0072*/ 	.short	(.L_26 - .L_25)


	//   ....[0]....
.L_25:
        /*0074*/ 	.word	0x00000060


	//   ....[1]....
        /*0078*/ 	.word	0x00000070


	//   ....[2]....
        /*007c*/ 	.word	0x00000130


	//   ....[3]....
        /*0080*/ 	.word	0x00000600


	//   ....[4]....
        /*0084*/ 	.word	0x00000640


	//   ....[5]....
        /*0088*/ 	.word	0x000006c0


	//   ....[6]....
        /*008c*/ 	.word	0x00000c00


	//----- nvinfo : EIATTR_REG_RECONFIG
	.align		4
.L_26:
        /*0090*/ 	.byte	0x01, 0x54
	.zero		2


	//----- nvinfo : EIATTR_MBARRIER_INSTR_OFFSETS
	.align		4
        /*0094*/ 	.byte	0x04, 0x39
        /*0096*/ 	.short	(.L_28 - .L_27)


	//   ....[0]....
.L_27:
        /*0098*/ 	.word	0x00000260
        /*009c*/ 	.word	0x000000ff
        /*00a0*/ 	.word	0x00000000
        /*00a4*/ 	.short	0x0100
        /*00a6*/ 	.byte	0x08
	.zero		1


	//   ....[1]....
        /*00a8*/ 	.word	0x00000270
        /*00ac*/ 	.word	0x000000ff
        /*00b0*/ 	.word	0x000000e0
        /*00b4*/ 	.short	0x0100
        /*00b6*/ 	.byte	0x08
	.zero		1


	//   ....[2]....
        /*00b8*/ 	.word	0x00000280
        /*00bc*/ 	.word	0x000000ff
        /*00c0*/ 	.word	0x00000008
        /*00c4*/ 	.short	0x0100
        /*00c6*/ 	.byte	0x08
	.zero		1


	//   ....[3]....
        /*00c8*/ 	.word	0x00000290
        /*00cc*/ 	.word	0x000000ff
        /*00d0*/ 	.word	0x000000e8
        /*00d4*/ 	.short	0x0100
        /*00d6*/ 	.byte	0x08
	.zero		1


	//   ....[4]....
        /*00d8*/ 	.word	0x000002a0
        /*00dc*/ 	.word	0x000000ff
        /*00e0*/ 	.word	0x00000010
        /*00e4*/ 	.short	0x0100
        /*00e6*/ 	.byte	0x08
	.zero		1


	//   ....[5]....
        /*00e8*/ 	.word	0x000002b0
        /*00ec*/ 	.word	0x000000ff
        /*00f0*/ 	.word	0x000000f0
        /*00f4*/ 	.short	0x0100
        /*00f6*/ 	.byte	0x08
	.zero		1


	//   ....[6]....
        /*00f8*/ 	.word	0x000002c0
        /*00fc*/ 	.word	0x000000ff
        /*0100*/ 	.word	0x00000018
        /*0104*/ 	.short	0x0100
        /*0106*/ 	.byte	0x08
	.zero		1


	//   ....[7]....
        /*0108*/ 	.word	0x000002d0
        /*010c*/ 	.word	0x000000ff
        /*0110*/ 	.word	0x000000f8
        /*0114*/ 	.short	0x0100
        /*0116*/ 	.byte	0x08
	.zero		1


	//   ....[8]....
        /*0118*/ 	.word	0x000002e0
        /*011c*/ 	.word	0x000000ff
        /*0120*/ 	.word	0x00000020
        /*0124*/ 	.short	0x0100
        /*0126*/ 	.byte	0x08
	.zero		1


	//   ....[9]....
        /*0128*/ 	.word	0x000002f0
        /*012c*/ 	.word	0x000000ff
        /*0130*/ 	.word	0x00000100
        /*0134*/ 	.short	0x0100
        /*0136*/ 	.byte	0x08
	.zero		1


	//   ....[10]....
        /*0138*/ 	.word	0x00000300
        /*013c*/ 	.word	0x000000ff
        /*0140*/ 	.word	0x00000028
        /*0144*/ 	.short	0x0100
        /*0146*/ 	.byte	0x08
	.zero		1


	//   ....[11]....
        /*0148*/ 	.word	0x00000310
        /*014c*/ 	.word	0x000000ff
        /*0150*/ 	.word	0x00000108
        /*0154*/ 	.short	0x0100
        /*0156*/ 	.byte	0x08
	.zero		1


	//   ....[12]....
        /*0158*/ 	.word	0x00000320
        /*015c*/ 	.word	0x000000ff
        /*0160*/ 	.word	0x00000030
        /*0164*/ 	.short	0x0100
        /*0166*/ 	.byte	0x08
	.zero		1


	//   ....[13]....
        /*0168*/ 	.word	0x00000330
        /*016c*/ 	.word	0x000000ff
        /*0170*/ 	.word	0x00000110
        /*0174*/ 	.short	0x0100
        /*0176*/ 	.byte	0x08
	.zero		1


	//   ....[14]....
        /*0178*/ 	.word	0x00000340
        /*017c*/ 	.word	0x000000ff
        /*0180*/ 	.word	0x00000038
        /*0184*/ 	.short	0x0100
        /*0186*/ 	.byte	0x08
	.zero		1


	//   ....[15]....
        /*0188*/ 	.word	0x00000350
        /*018c*/ 	.word	0x000000ff
        /*0190*/ 	.word	0x00000118
        /*0194*/ 	.short	0x0100
        /*0196*/ 	.byte	0x08
	.zero		1


	//   ....[16]....
        /*0198*/ 	.word	0x00000360
        /*019c*/ 	.word	0x000000ff
        /*01a0*/ 	.word	0x00000040
        /*01a4*/ 	.short	0x0100
        /*01a6*/ 	.byte	0x08
	.zero		1


	//   ....[17]....
        /*01a8*/ 	.word	0x00000370
        /*01ac*/ 	.word	0x000000ff
        /*01b0*/ 	.word	0x00000120
        /*01b4*/ 	.short	0x0100
        /*01b6*/ 	.byte	0x08
	.zero		1


	//   ....[18]....
        /*01b8*/ 	.word	0x00000380
        /*01bc*/ 	.word	0x000000ff
        /*01c0*/ 	.word	0x00000048
        /*01c4*/ 	.short	0x0100
        /*01c6*/ 	.byte	0x08
	.zero		1


	//   ....[19]....
        /*01c8*/ 	.word	0x00000390
        /*01cc*/ 	.word	0x000000ff
        /*01d0*/ 	.word	0x00000128
        /*01d4*/ 	.short	0x0100
        /*01d6*/ 	.byte	0x08
	.zero		1


	//   ....[20]....
        /*01d8*/ 	.word	0x000003a0
        /*01dc*/ 	.word	0x000000ff
        /*01e0*/ 	.word	0x00000050
        /*01e4*/ 	.short	0x0100
        /*01e6*/ 	.byte	0x08
	.zero		1


	//   ....[21]....
        /*01e8*/ 	.word	0x000003b0
        /*01ec*/ 	.word	0x000000ff
        /*01f0*/ 	.word	0x00000130
        /*01f4*/ 	.short	0x0100
        /*01f6*/ 	.byte	0x08
	.zero		1


	//   ....[22]....
        /*01f8*/ 	.word	0x000003c0
        /*01fc*/ 	.word	0x000000ff
        /*0200*/ 	.word	0x00000058
        /*0204*/ 	.short	0x0100
        /*0206*/ 	.byte	0x08
	.zero		1


	//   ....[23]....
        /*0208*/ 	.word	0x000003d0
        /*020c*/ 	.word	0x000000ff
        /*0210*/ 	.word	0x00000138
        /*0214*/ 	.short	0x0100
        /*0216*/ 	.byte	0x08
	.zero		1


	//   ....[24]....
        /*0218*/ 	.word	0x000003e0
        /*021c*/ 	.word	0x000000ff
        /*0220*/ 	.word	0x00000060
        /*0224*/ 	.short	0x0100
        /*0226*/ 	.byte	0x08
	.zero		1


	//   ....[25]....
        /*0228*/ 	.word	0x000003f0
        /*022c*/ 	.word	0x000000ff
        /*0230*/ 	.word	0x00000140
        /*0234*/ 	.short	0x0100
        /*0236*/ 	.byte	0x08
	.zero		1


	//   ....[26]....
        /*0238*/ 	.word	0x00000400
        /*023c*/ 	.word	0x000000ff
        /*0240*/ 	.word	0x00000068
        /*0244*/ 	.short	0x0100
        /*0246*/ 	.byte	0x08
	.zero		1


	//   ....[27]....
        /*0248*/ 	.word	0x00000410
        /*024c*/ 	.word	0x000000ff
        /*0250*/ 	.word	0x00000148
        /*0254*/ 	.short	0x0100
        /*0256*/ 	.byte	0x08
	.zero		1


	//   ....[28]....
        /*0258*/ 	.word	0x00000420
        /*025c*/ 	.word	0x000000ff
        /*0260*/ 	.word	0x00000070
        /*0264*/ 	.short	0x0100
        /*0266*/ 	.byte	0x08
	.zero		1


	//   ....[29]....
        /*0268*/ 	.word	0x00000430
        /*026c*/ 	.word	0x000000ff
        /*0270*/ 	.word	0x00000150
        /*0274*/ 	.short	0x0100
        /*0276*/ 	.byte	0x08
	.zero		1


	//   ....[30]....
        /*0278*/ 	.word	0x00000440
        /*027c*/ 	.word	0x000000ff
        /*0280*/ 	.word	0x00000078
        /*0284*/ 	.short	0x0100
        /*0286*/ 	.byte	0x08
	.zero		1


	//   ....[31]....
        /*0288*/ 	.word	0x00000450
        /*028c*/ 	.word	0x000000ff
        /*0290*/ 	.word	0x00000158
        /*0294*/ 	.short	0x0100
        /*0296*/ 	.byte	0x08
	.zero		1


	//   ....[32]....
        /*0298*/ 	.word	0x00000460
        /*029c*/ 	.word	0x000000ff
        /*02a0*/ 	.word	0x00000080
        /*02a4*/ 	.short	0x0100
        /*02a6*/ 	.byte	0x08
	.zero		1


	//   ....[33]....
        /*02a8*/ 	.word	0x00000470
        /*02ac*/ 	.word	0x000000ff
        /*02b0*/ 	.word	0x00000160
        /*02b4*/ 	.short	0x0100
        /*02b6*/ 	.byte	0x08
	.zero		1


	//   ....[34]....
        /*02b8*/ 	.word	0x00000480
        /*02bc*/ 	.word	0x000000ff
        /*02c0*/ 	.word	0x00000088
        /*02c4*/ 	.short	0x0100
        /*02c6*/ 	.byte	0x08
	.zero		1


	//   ....[35]....
        /*02c8*/ 	.word	0x00000490
        /*02cc*/ 	.word	0x000000ff
        /*02d0*/ 	.word	0x00000168
        /*02d4*/ 	.short	0x0100
        /*02d6*/ 	.byte	0x08
	.zero		1


	//   ....[36]....
        /*02d8*/ 	.word	0x000004a0
        /*02dc*/ 	.word	0x000000ff
        /*02e0*/ 	.word	0x00000090
        /*02e4*/ 	.short	0x0100
        /*02e6*/ 	.byte	0x08
	.zero		1


	//   ....[37]....
        /*02e8*/ 	.word	0x000004b0
        /*02ec*/ 	.word	0x000000ff
        /*02f0*/ 	.word	0x00000170
        /*02f4*/ 	.short	0x0100
        /*02f6*/ 	.byte	0x08
	.zero		1


	//   ....[38]....
        /*02f8*/ 	.word	0x000004c0
        /*02fc*/ 	.word	0x000000ff
        /*0300*/ 	.word	0x00000098
        /*0304*/ 	.short	0x0100
        /*0306*/ 	.byte	0x08
	.zero		1


	//   ....[39]....
        /*0308*/ 	.word	0x000004d0
        /*030c*/ 	.word	0x000000ff
        /*0310*/ 	.word	0x00000178
        /*0314*/ 	.short	0x0100
        /*0316*/ 	.byte	0x08
	.zero		1


	//   ....[40]....
        /*0318*/ 	.word	0x000004e0
        /*031c*/ 	.word	0x000000ff
        /*0320*/ 	.word	0x000000a0
        /*0324*/ 	.short	0x0100
        /*0326*/ 	.byte	0x08
	.zero		1


	//   ....[41]....
        /*0328*/ 	.word	0x000004f0
        /*032c*/ 	.word	0x000000ff
        /*0330*/ 	.word	0x00000180
        /*0334*/ 	.short	0x0100
        /*0336*/ 	.byte	0x08
	.zero		1


	//   ....[42]....
        /*0338*/ 	.word	0x00000500
        /*033c*/ 	.word	0x000000ff
        /*0340*/ 	.word	0x000000a8
        /*0344*/ 	.short	0x0100
        /*0346*/ 	.byte	0x08
	.zero		1


	//   ....[43]....
        /*0348*/ 	.word	0x00000510
        /*034c*/ 	.word	0x000000ff
        /*0350*/ 	.word	0x00000188
        /*0354*/ 	.short	0x0100
        /*0356*/ 	.byte	0x08
	.zero		1


	//   ....[44]....
        /*0358*/ 	.word	0x00000520
        /*035c*/ 	.word	0x000000ff
        /*0360*/ 	.word	0x000000b0
        /*0364*/ 	.short	0x0100
        /*0366*/ 	.byte	0x08
	.zero		1


	//   ....[45]....
        /*0368*/ 	.word	0x00000530
        /*036c*/ 	.word	0x000000ff
        /*0370*/ 	.word	0x00000190
        /*0374*/ 	.short	0x0100
        /*0376*/ 	.byte	0x08
	.zero		1


	//   ....[46]....
        /*0378*/ 	.word	0x00000540
        /*037c*/ 	.word	0x000000ff
        /*0380*/ 	.word	0x000000b8
        /*0384*/ 	.short	0x0100
        /*0386*/ 	.byte	0x08
	.zero		1


	//   ....[47]....
        /*0388*/ 	.word	0x00000550
        /*038c*/ 	.word	0x000000ff
        /*0390*/ 	.word	0x00000198
        /*0394*/ 	.short	0x0100
        /*0396*/ 	.byte	0x08
	.zero		1


	//   ....[48]....
        /*0398*/ 	.word	0x00000560
        /*039c*/ 	.word	0x000000ff
        /*03a0*/ 	.word	0x000000c0
        /*03a4*/ 	.short	0x0100
        /*03a6*/ 	.byte	0x08
	.zero		1


	//   ....[49]....
        /*03a8*/ 	.word	0x00000570
        /*03ac*/ 	.word	0x000000ff
        /*03b0*/ 	.word	0x000001a0
        /*03b4*/ 	.short	0x0100
        /*03b6*/ 	.byte	0x08
	.zero		1


	//   ....[50]....
        /*03b8*/ 	.word	0x00000580
        /*03bc*/ 	.word	0x000000ff
        /*03c0*/ 	.word	0x000000c8
        /*03c4*/ 	.short	0x0100
        /*03c6*/ 	.byte	0x08
	.zero		1


	//   ....[51]....
        /*03c8*/ 	.word	0x00000590
        /*03cc*/ 	.word	0x000000ff
        /*03d0*/ 	.word	0x000001a8
        /*03d4*/ 	.short	0x0100
        /*03d6*/ 	.byte	0x08
	.zero		1


	//   ....[52]....
        /*03d8*/ 	.word	0x000005a0
        /*03dc*/ 	.word	0x000000ff
        /*03e0*/ 	.word	0x000000d0
        /*03e4*/ 	.short	0x0100
        /*03e6*/ 	.byte	0x08
	.zero		1


	//   ....[53]....
        /*03e8*/ 	.word	0x000005b0
        /*03ec*/ 	.word	0x000000ff
        /*03f0*/ 	.word	0x000001b0
        /*03f4*/ 	.short	0x0100
        /*03f6*/ 	.byte	0x08
	.zero		1


	//   ....[54]....
        /*03f8*/ 	.word	0x000005c0
        /*03fc*/ 	.word	0x000000ff
        /*0400*/ 	.word	0x000000d8
        /*0404*/ 	.short	0x0100
        /*0406*/ 	.byte	0x08
	.zero		1


	//   ....[55]....
        /*0408*/ 	.word	0x000005d0
        /*040c*/ 	.word	0x000000ff
        /*0410*/ 	.word	0x000001b8
        /*0414*/ 	.short	0x0100
        /*0416*/ 	.byte	0x08
	.zero		1


	//   ....[56]....
        /*0418*/ 	.word	0x00000ac0
        /*041c*/ 	.word	0x000000ff
        /*0420*/ 	.word	0x000001f0
        /*0424*/ 	.short	0x0100
        /*0426*/ 	.byte	0x08
	.zero		1


	//   ....[57]....
        /*0428*/ 	.word	0x00000b50
        /*042c*/ 	.word	0x000000ff
        /*0430*/ 	.word	0x000001f8
        /*0434*/ 	.short	0x0100
        /*0436*/ 	.byte	0x08
	.zero		1


	//   ....[58]....
        /*0438*/ 	.word	0x00000b80
        /*043c*/ 	.word	0x000000ff
        /*0440*/ 	.word	0x000001d0
        /*0444*/ 	.short	0x0100
        /*0446*/ 	.byte	0x09
	.zero		1


	//   ....[59]....
        /*0448*/ 	.word	0x00000b90
        /*044c*/ 	.word	0x000000ff
        /*0450*/ 	.word	0x000001d8
        /*0454*/ 	.short	0x0100
        /*0456*/ 	.byte	0x09
	.zero		1


	//   ....[60]....
        /*0458*/ 	.word	0x00000ba0
        /*045c*/ 	.word	0x000000ff
        /*0460*/ 	.word	0x000001e0
        /*0464*/ 	.short	0x0100
        /*0466*/ 	.byte	0x09
	.zero		1


	//   ....[61]....
        /*0468*/ 	.word	0x00000bb0
        /*046c*/ 	.word	0x000000ff
        /*0470*/ 	.word	0x000001e8
        /*0474*/ 	.short	0x0100
        /*0476*/ 	.byte	0x09
	.zero		1


	//   ....[62]....
        /*0478*/ 	.word	0x00001990
        /*047c*/ 	.word	0x000000ff
        /*0480*/ 	.word	0xfffffff8
        /*0484*/ 	.short	0x010a
        /*0486*/ 	.byte	0x0f
	.zero		1


	//   ....[63]....
        /*0488*/ 	.word	0x00001c70
        /*048c*/ 	.word	0x000000ff
        /*0490*/ 	.word	0x00000000
        /*0494*/ 	.short	0x010a
        /*0496*/ 	.byte	0x06
	.zero		1


	//   ....[64]....
        /*0498*/ 	.word	0x00001cb0
        /*049c*/ 	.word	0x000000ff
        /*04a0*/ 	.word	0x00000000
        /*04a4*/ 	.short	0x010a
        /*04a6*/ 	.byte	0x06
	.zero		1


	//   ....[65]....
        /*04a8*/ 	.word	0x00002230
        /*04ac*/ 	.word	0x000000ff
        /*04b0*/ 	.word	0x00000000
        /*04b4*/ 	.short	0x010a
        /*04b6*/ 	.byte	0x09
	.zero		1


	//   ....[66]....
        /*04b8*/ 	.word	0x00002270
        /*04bc*/ 	.word	0x000000ff
        /*04c0*/ 	.word	0x00000000
        /*04c4*/ 	.short	0x010a
        /*04c6*/ 	.byte	0x09
	.zero		1


	//   ....[67]....
        /*04c8*/ 	.word	0x00002650
        /*04cc*/ 	.word	0x00000013
        /*04d0*/ 	.word	0x00000000
        /*04d4*/ 	.short	0x0101
        /*04d6*/ 	.byte	0x3f
	.zero		1


	//   ....[68]....
        /*04d8*/ 	.word	0x000029c0
        /*04dc*/ 	.word	0x0000000f
        /*04e0*/ 	.word	0x00000000
        /*04e4*/ 	.short	0x0101
        /*04e6*/ 	.byte	0x17
	.zero		1


	//   ....[69]....
        /*04e8*/ 	.word	0x00002ad0
        /*04ec*/ 	.word	0x0000000f
        /*04f0*/ 	.word	0x00000000
        /*04f4*/ 	.short	0x0101
        /*04f6*/ 	.byte	0x3f
	.zero		1


	//   ....[70]....
        /*04f8*/ 	.word	0x00002b80
        /*04fc*/ 	.word	0x000000ff
        /*0500*/ 	.word	0x00000008
        /*0504*/ 	.short	0x010a
        /*0506*/ 	.byte	0x0f
	.zero		1


	//   ....[71]....
        /*0508*/ 	.word	0x000053e0
        /*050c*/ 	.word	0x00000004
        /*0510*/ 	.word	0x00000000
        /*0514*/ 	.short	0x0101
        /*0516*/ 	.byte	0x17
	.zero		1


	//   ....[72]....
        /*0518*/ 	.word	0x00005d00
        /*051c*/ 	.word	0x00000013
        /*0520*/ 	.word	0x000000e0
        /*0524*/ 	.short	0x010a
        /*0526*/ 	.byte	0x3f
	.zero		1


	//   ....[73]....
        /*0528*/ 	.word	0x000060b0
        /*052c*/ 	.word	0x00000004
        /*0530*/ 	.word	0x000001f8
        /*0534*/ 	.short	0x0101
        /*0536*/ 	.byte	0x3f
	.zero		1


	//   ....[74]....
        /*0538*/ 	.word	0x000067e0
        /*053c*/ 	.word	0x00000005
        /*0540*/ 	.word	0x00000000
        /*0544*/ 	.short	0x010a
        /*0546*/ 	.byte	0x3f
	.zero		1


	//   ....[75]....
        /*0548*/ 	.word	0x00006860
        /*054c*/ 	.word	0x00000007
        /*0550*/ 	.word	0x00000000
        /*0554*/ 	.short	0x010a
        /*0556*/ 	.byte	0x3f
	.zero		1


	//   ....[76]....
        /*0558*/ 	.word	0x000068f0
        /*055c*/ 	.word	0x00000006
        /*0560*/ 	.word	0x00000000
        /*0564*/ 	.short	0x010a
        /*0566*/ 	.byte	0x3f
	.zero		1


	//   ....[77]....
        /*0568*/ 	.word	0x00006980
        /*056c*/ 	.word	0x00000009
        /*0570*/ 	.word	0x00000000
        /*0574*/ 	.short	0x010a
        /*0576*/ 	.byte	0x3f
	.zero		1


	//   ....[78]....
        /*0578*/ 	.word	0x00006a10
        /*057c*/ 	.word	0x00000006
        /*0580*/ 	.word	0x00000000
        /*0584*/ 	.short	0x010a
        /*0586*/ 	.byte	0x3f
	.zero		1


	//   ....[79]....
        /*0588*/ 	.word	0x00006aa0
        /*058c*/ 	.word	0x00000009
        /*0590*/ 	.word	0x00000000
        /*0594*/ 	.short	0x010a
        /*0596*/ 	.byte	0x3f
	.zero		1


	//   ....[80]....
        /*0598*/ 	.word	0x00006b30
        /*059c*/ 	.word	0x00000006
        /*05a0*/ 	.word	0x00000000
        /*05a4*/ 	.short	0x010a
        /*05a6*/ 	.byte	0x3f
	.zero		1


	//   ....[81]....
        /*05a8*/ 	.word	0x00006bc0
        /*05ac*/ 	.word	0x00000009
        /*05b0*/ 	.word	0x00000000
        /*05b4*/ 	.short	0x010a
        /*05b6*/ 	.byte	0x3f
	.zero		1


	//   ....[82]....
        /*05b8*/ 	.word	0x00006c50
        /*05bc*/ 	.word	0x00000006
        /*05c0*/ 	.word	0x00000000
        /*05c4*/ 	.short	0x010a
        /*05c6*/ 	.byte	0x3f
	.zero		1


	//   ....[83]....
        /*05c8*/ 	.word	0x00006ce0
        /*05cc*/ 	.word	0x00000009
        /*05d0*/ 	.word	0x00000000
        /*05d4*/ 	.short	0x010a
        /*05d6*/ 	.byte	0x3f
	.zero		1


	//   ....[84]....
        /*05d8*/ 	.word	0x00006d70
        /*05dc*/ 	.word	0x00000006
        /*05e0*/ 	.word	0x00000000
        /*05e4*/ 	.short	0x010a
        /*05e6*/ 	.byte	0x3f
	.zero		1


	//   ....[85]....
        /*05e8*/ 	.word	0x00006e00
        /*05ec*/ 	.word	0x00000009
        /*05f0*/ 	.word	0x00000000
        /*05f4*/ 	.short	0x010a
        /*05f6*/ 	.byte	0x3f
	.zero		1


	//   ....[86]....
        /*05f8*/ 	.word	0x00006e90
        /*05fc*/ 	.word	0x00000006
        /*0600*/ 	.word	0x00000000
        /*0604*/ 	.short	0x010a
        /*0606*/ 	.byte	0x3f
	.zero		1


	//   ....[87]....
        /*0608*/ 	.word	0x00006f20
        /*060c*/ 	.word	0x00000009
        /*0610*/ 	.word	0x00000000
        /*0614*/ 	.short	0x010a
        /*0616*/ 	.byte	0x3f
	.zero		1


	//   ....[88]....
        /*0618*/ 	.word	0x00006fb0
        /*061c*/ 	.word	0x00000006
        /*0620*/ 	.word	0x00000000
        /*0624*/ 	.short	0x010a
        /*0626*/ 	.byte	0x3f
	.zero		1


	//   ....[89]....
        /*0628*/ 	.word	0x00007040
        /*062c*/ 	.word	0x00000009
        /*0630*/ 	.word	0x00000000
        /*0634*/ 	.short	0x010a
        /*0636*/ 	.byte	0x3f
	.zero		1


	//   ....[90]....
        /*0638*/ 	.word	0x000070d0
        /*063c*/ 	.word	0x00000006
        /*0640*/ 	.word	0x00000000
        /*0644*/ 	.short	0x010a
        /*0646*/ 	.byte	0x3f
	.zero		1


	//   ....[91]....
        /*0648*/ 	.word	0x00007160
        /*064c*/ 	.word	0x00000009
        /*0650*/ 	.word	0x00000000
        /*0654*/ 	.short	0x010a
        /*0656*/ 	.byte	0x3f
	.zero		1


	//   ....[92]....
        /*0658*/ 	.word	0x000071f0
        /*065c*/ 	.word	0x00000006
        /*0660*/ 	.word	0x00000000
        /*0664*/ 	.short	0x010a
        /*0666*/ 	.byte	0x3f
	.zero		1


	//   ....[93]....
        /*0668*/ 	.word	0x00007280
        /*066c*/ 	.word	0x00000009
        /*0670*/ 	.word	0x00000000
        /*0674*/ 	.short	0x010a
        /*0676*/ 	.byte	0x3f
	.zero		1


	//   ....[94]....
        /*0678*/ 	.word	0x00007310
        /*067c*/ 	.word	0x00000006
        /*0680*/ 	.word	0x00000000
        /*0684*/ 	.short	0x010a
        /*0686*/ 	.byte	0x3f
	.zero		1


	//   ....[95]....
        /*0688*/ 	.word	0x000073a0
        /*068c*/ 	.word	0x00000009
        /*0690*/ 	.word	0x00000000
        /*0694*/ 	.short	0x010a
        /*0696*/ 	.byte	0x3f
	.zero		1


	//   ....[96]....
        /*0698*/ 	.word	0x00007430
        /*069c*/ 	.word	0x00000006
        /*06a0*/ 	.word	0x00000000
        /*06a4*/ 	.short	0x010a
        /*06a6*/ 	.byte	0x3f
	.zero		1


	//   ....[97]....
        /*06a8*/ 	.word	0x000074c0
        /*06ac*/ 	.word	0x00000009
        /*06b0*/ 	.word	0x00000000
        /*06b4*/ 	.short	0x010a
        /*06b6*/ 	.byte	0x3f
	.zero		1


	//   ....[98]....
        /*06b8*/ 	.word	0x00007550
        /*06bc*/ 	.word	0x00000006
        /*06c0*/ 	.word	0x00000000
        /*06c4*/ 	.short	0x010a
        /*06c6*/ 	.byte	0x3f
	.zero		1


	//   ....[99]....
        /*06c8*/ 	.word	0x000075e0
        /*06cc*/ 	.word	0x00000009
        /*06d0*/ 	.word	0x00000000
        /*06d4*/ 	.short	0x010a
        /*06d6*/ 	.byte	0x3f
	.zero		1


	//   ....[100]....
        /*06d8*/ 	.word	0x00007670
        /*06dc*/ 	.word	0x00000006
        /*06e0*/ 	.word	0x00000000
        /*06e4*/ 	.short	0x010a
        /*06e6*/ 	.byte	0x3f
	.zero		1


	//   ....[101]....
        /*06e8*/ 	.word	0x00007700
        /*06ec*/ 	.word	0x00000003
        /*06f0*/ 	.word	0x00000000
        /*06f4*/ 	.short	0x010a
        /*06f6*/ 	.byte	0x3f
	.zero		1


	//   ....[102]....
        /*06f8*/ 	.word	0x00007770
        /*06fc*/ 	.word	0x0000000f
        /*0700*/ 	.word	0xfffffff8
        /*0704*/ 	.short	0x010a
        /*0706*/ 	.byte	0x3f
	.zero		1


	//   ....[103]....
        /*0708*/ 	.word	0x000077d0
        /*070c*/ 	.word	0x0000000f
        /*0710*/ 	.word	0x00000000
        /*0714*/ 	.short	0x010a
        /*0716*/ 	.byte	0x3f
	.zero		1


	//   ....[104]....
        /*0718*/ 	.word	0x00007830
        /*071c*/ 	.word	0x00000013
        /*0720*/ 	.word	0x00000000
        /*0724*/ 	.short	0x010a
        /*0726*/ 	.byte	0x3f
	.zero		1


	//   ....[105]....
        /*0728*/ 	.word	0x00007890
        /*072c*/ 	.word	0x0000000f
        /*0730*/ 	.word	0x00000008
        /*0734*/ 	.short	0x010a
        /*0736*/ 	.byte	0x3f
	.zero		1


	//   ....[106]....
        /*0738*/ 	.word	0x00007960
        /*073c*/ 	.word	0x00000013
        /*0740*/ 	.word	0x000000e0
        /*0744*/ 	.short	0x010a
        /*0746*/ 	.byte	0x3f
	.zero		1


	//   ....[107]....
        /*0748*/ 	.word	0x00007a40
        /*074c*/ 	.word	0x00000005
        /*0750*/ 	.word	0x00000000
        /*0754*/ 	.short	0x010a
        /*0756*/ 	.byte	0x3f
	.zero		1


	//   ....[108]....
        /*0758*/ 	.word	0x00007a90
        /*075c*/ 	.word	0x00000007
        /*0760*/ 	.word	0x00000000
        /*0764*/ 	.short	0x010a
        /*0766*/ 	.byte	0x3f
	.zero		1


	//   ....[109]....
        /*0768*/ 	.word	0x00007ae0
        /*076c*/ 	.word	0x00000006
        /*0770*/ 	.word	0x00000000
        /*0774*/ 	.short	0x010a
        /*0776*/ 	.byte	0x3f
	.zero		1


	//   ....[110]....
        /*0778*/ 	.word	0x00007b30
        /*077c*/ 	.word	0x00000009
        /*0780*/ 	.word	0x00000000
        /*0784*/ 	.short	0x010a
        /*0786*/ 	.byte	0x3f
	.zero		1


	//   ....[111]....
        /*0788*/ 	.word	0x00007b80
        /*078c*/ 	.word	0x00000006
        /*0790*/ 	.word	0x00000000
        /*0794*/ 	.short	0x010a
        /*0796*/ 	.byte	0x3f
	.zero		1


	//   ....[112]....
        /*0798*/ 	.word	0x00007bd0
        /*079c*/ 	.word	0x00000009
        /*07a0*/ 	.word	0x00000000
        /*07a4*/ 	.short	0x010a
        /*07a6*/ 	.byte	0x3f
	.zero		1


	//   ....[113]....
        /*07a8*/ 	.word	0x00007c20
        /*07ac*/ 	.word	0x00000006
        /*07b0*/ 	.word	0x00000000
        /*07b4*/ 	.short	0x010a
        /*07b6*/ 	.byte	0x3f
	.zero		1


	//   ....[114]....
        /*07b8*/ 	.word	0x00007c70
        /*07bc*/ 	.word	0x00000009
        /*07c0*/ 	.word	0x00000000
        /*07c4*/ 	.short	0x010a
        /*07c6*/ 	.byte	0x3f
	.zero		1


	//   ....[115]....
        /*07c8*/ 	.word	0x00007cc0
        /*07cc*/ 	.word	0x00000006
        /*07d0*/ 	.word	0x00000000
        /*07d4*/ 	.short	0x010a
        /*07d6*/ 	.byte	0x3f
	.zero		1


	//   ....[116]....
        /*07d8*/ 	.word	0x00007d10
        /*07dc*/ 	.word	0x00000009
        /*07e0*/ 	.word	0x00000000
        /*07e4*/ 	.short	0x010a
        /*07e6*/ 	.byte	0x3f
	.zero		1


	//   ....[117]....
        /*07e8*/ 	.word	0x00007d60
        /*07ec*/ 	.word	0x00000006
        /*07f0*/ 	.word	0x00000000
        /*07f4*/ 	.short	0x010a
        /*07f6*/ 	.byte	0x3f
	.zero		1


	//   ....[118]....
        /*07f8*/ 	.word	0x00007db0
        /*07fc*/ 	.word	0x00000009
        /*0800*/ 	.word	0x00000000
        /*0804*/ 	.short	0x010a
        /*0806*/ 	.byte	0x3f
	.zero		1


	//   ....[119]....
        /*0808*/ 	.word	0x00007e00
        /*080c*/ 	.word	0x00000006
        /*0810*/ 	.word	0x00000000
        /*0814*/ 	.short	0x010a
        /*0816*/ 	.byte	0x3f
	.zero		1


	//   ....[120]....
        /*0818*/ 	.word	0x00007e50
        /*081c*/ 	.word	0x00000009
        /*0820*/ 	.word	0x00000000
        /*0824*/ 	.short	0x010a
        /*0826*/ 	.byte	0x3f
	.zero		1


	//   ....[121]....
        /*0828*/ 	.word	0x00007ea0
        /*082c*/ 	.word	0x00000006
        /*0830*/ 	.word	0x00000000
        /*0834*/ 	.short	0x010a
        /*0836*/ 	.byte	0x3f
	.zero		1


	//   ....[122]....
        /*0838*/ 	.word	0x00007ef0
        /*083c*/ 	.word	0x00000009
        /*0840*/ 	.word	0x00000000
        /*0844*/ 	.short	0x010a
        /*0846*/ 	.byte	0x3f
	.zero		1


	//   ....[123]....
        /*0848*/ 	.word	0x00007f40
        /*084c*/ 	.word	0x00000006
        /*0850*/ 	.word	0x00000000
        /*0854*/ 	.short	0x010a
        /*0856*/ 	.byte	0x3f
	.zero		1


	//   ....[124]....
        /*0858*/ 	.word	0x00007f90
        /*085c*/ 	.word	0x00000009
        /*0860*/ 	.word	0x00000000
        /*0864*/ 	.short	0x010a
        /*0866*/ 	.byte	0x3f
	.zero		1


	//   ....[125]....
        /*0868*/ 	.word	0x00007fe0
        /*086c*/ 	.word	0x00000006
        /*0870*/ 	.word	0x00000000
        /*0874*/ 	.short	0x010a
        /*0876*/ 	.byte	0x3f
	.zero		1


	//   ....[126]....
        /*0878*/ 	.word	0x00008030
        /*087c*/ 	.word	0x00000009
        /*0880*/ 	.word	0x00000000
        /*0884*/ 	.short	0x010a
        /*0886*/ 	.byte	0x3f
	.zero		1


	//   ....[127]....
        /*0888*/ 	.word	0x00008080
        /*088c*/ 	.word	0x00000006
        /*0890*/ 	.word	0x00000000
        /*0894*/ 	.short	0x010a
        /*0896*/ 	.byte	0x3f
	.zero		1


	//   ....[128]....
        /*0898*/ 	.word	0x000080d0
        /*089c*/ 	.word	0x00000009
        /*08a0*/ 	.word	0x00000000
        /*08a4*/ 	.short	0x010a
        /*08a6*/ 	.byte	0x3f
	.zero		1


	//   ....[129]....
        /*08a8*/ 	.word	0x00008120
        /*08ac*/ 	.word	0x00000006
        /*08b0*/ 	.word	0x00000000
        /*08b4*/ 	.short	0x010a
        /*08b6*/ 	.byte	0x3f
	.zero		1


	//   ....[130]....
        /*08b8*/ 	.word	0x00008170
        /*08bc*/ 	.word	0x00000009
        /*08c0*/ 	.word	0x00000000
        /*08c4*/ 	.short	0x010a
        /*08c6*/ 	.byte	0x3f
	.zero		1


	//   ....[131]....
        /*08c8*/ 	.word	0x000081c0
        /*08cc*/ 	.word	0x00000006
        /*08d0*/ 	.word	0x00000000
        /*08d4*/ 	.short	0x010a
        /*08d6*/ 	.byte	0x3f
	.zero		1


	//   ....[132]....
        /*08d8*/ 	.word	0x00008210
        /*08dc*/ 	.word	0x00000009
        /*08e0*/ 	.word	0x00000000
        /*08e4*/ 	.short	0x010a
        /*08e6*/ 	.byte	0x3f
	.zero		1


	//   ....[133]....
        /*08e8*/ 	.word	0x00008260
        /*08ec*/ 	.word	0x00000006
        /*08f0*/ 	.word	0x00000000
        /*08f4*/ 	.short	0x010a
        /*08f6*/ 	.byte	0x3f
	.zero		1


	//----- nvinfo : EIATTR_NUM_MBARRIERS
	.align		4
.L_28:
        /*08f8*/ 	.byte	0x03, 0x38
        /*08fa*/ 	.short	0x003e


	//----- nvinfo : EIATTR_EXIT_INSTR_OFFSETS
	.align		4
        /*08fc*/ 	.byte	0x04, 0x1c
        /*08fe*/ 	.short	(.L_30 - .L_29)


	//   ....[0]....
.L_29:
        /*0900*/ 	.word	0x00001650


	//   ....[1]....
        /*0904*/ 	.word	0x000016b0


	//   ....[2]....
        /*0908*/ 	.word	0x000059f0


	//   ....[3]....
        /*090c*/ 	.word	0x00005a20


	//   ....[4]....
        /*0910*/ 	.word	0x00007750


	//----- nvinfo : EIATTR_MAX_THREADS
	.align		4
.L_30:
        /*0914*/ 	.byte	0x04, 0x05
        /*0916*/ 	.short	(.L_32 - .L_31)
.L_31:
        /*0918*/ 	.word	0x00000180
        /*091c*/ 	.word	0x00000001
        /*0920*/ 	.word	0x00000001


	//----- nvinfo : EIATTR_CRS_STACK_SIZE
	.align		4
.L_32:
        /*0924*/ 	.byte	0x04, 0x1e
        /*0926*/ 	.short	(.L_34 - .L_33)
.L_33:
        /*0928*/ 	.word	0x00000000


	//----- nvinfo : EIATTR_CBANK_PARAM_SIZE
	.align		4
.L_34:
        /*092c*/ 	.byte	0x03, 0x19
        /*092e*/ 	.short	0x0470


	//----- nvinfo : EIATTR_PARAM_CBANK
	.align		4
        /*0930*/ 	.byte	0x04, 0x0a
        /*0932*/ 	.short	(.L_36 - .L_35)
	.align		4
.L_35:
        /*0934*/ 	.word	index@(.nv.constant0._ZN7cutlass13device_kernelINS_4gemm6kernel13GemmUniversalIN4cute5tupleIJiiiiEEENS1_10collective13CollectiveMmaINS1_37MainloopSm90TmaGmmaWarpSpecializedFP8ILi28ENS5_IJNS4_1CILi1EEENSA_ILi2EEESB_EEENS1_32KernelTmaWarpSpecializedPingpongEEENS5_IJNSA_ILi64EEESG_SG_EEENS_12float_e5m2_tENS5_IJlSB_lEEESI_SJ_NS4_8TiledMMAINS4_8MMA_AtomIJNS4_4SM904GMMA30MMA_64x64x32_F32E5M2E5M2_SS_TNILNSN_7ScaleInE1ELSP_1EEEEEENS4_6LayoutINS5_IJSB_SB_SB_EEENS5_IJNSA_ILi0EEESU_SU_EEEEENS5_IJNS4_10UnderscoreESX_SX_EEEEENS4_23SM90_TMA_LOAD_MULTICASTENS4_14ComposedLayoutINS4_7SwizzleILi2ELi4ELi3EEENS4_18smem_ptr_flag_bitsILi8EEENSS_INS5_IJNSA_ILi8EEESG_EEENS5_IJSG_SB_EEEEEEEvNS4_8identityENS4_13SM90_TMA_LOADES1A_vS1B_EENS_8epilogue10collective6detail29Sm90TmaWarpSpecializedAdapterINS1F_15DefaultEpilogueISI_SJ_SJ_NS1E_6thread17LinearCombinationISI_Li1EffLNS1J_9ScaleType4KindE0ELNS_15FloatRoundStyleE2ESI_EENS1_15EpilogueDefaultEEEEEvvEEEEvNT_6ParamsE)
        /*0938*/ 	.short	0x0210
        /*093a*/ 	.short	0x0470


	//----- nvinfo : EIATTR_SW_WAR
	.align		4
.L_36:
        /*093c*/ 	.byte	0x04, 0x36
        /*093e*/ 	.short	(.L_38 - .L_37)
.L_37:
        /*0940*/ 	.word	0x00000008
.L_38:


//--------------------- .nv.callgraph             --------------------------
	.section	.nv.callgraph,"",@"SHT_CUDA_CALLGRAPH"
	.align	4
	.sectionentsize	8
	.align		4
        /*0000*/ 	.word	0x00000000
	.align		4
        /*0004*/ 	.word	0xffffffff
	.align		4
        /*0008*/ 	.word	0x00000000
	.align		4
        /*000c*/ 	.word	0xfffffffe
	.align		4
        /*0010*/ 	.word	0x00000000
	.align		4
        /*0014*/ 	.word	0xfffffffd
	.align		4
        /*0018*/ 	.word	0x00000000
	.align		4
        /*001c*/ 	.word	0xfffffffc


//--------------------- .nv.constant4             --------------------------
	.section	.nv.constant4,"a",@progbits
	.align	8
	.align		8
.nv.constant4:
        /*0000*/ 	.dword	_ZN40_INTERNAL_68497b09_4_k_cu_8f394e4f_259334cuda3std3__45__cpo5beginE
	.align		8
        /*0008*/ 	.dword	_ZN40_INTERNAL_68497b09_4_k_cu_8f394e4f_259334cuda3std3__45__cpo3endE
	.align		8
        /*0010*/ 	.dword	_ZN40_INTERNAL_68497b09_4_k_cu_8f394e4f_259334cuda3std3__45__cpo6cbeginE
	.align		8
        /*0018*/ 	.dword	_ZN40_INTERNAL_68497b09_4_k_cu_8f394e4f_259334cuda3std3__45__cpo4cendE
	.align		8
        /*0020*/ 	.dword	_ZN40_INTERNAL_68497b09_4_k_cu_8f394e4f_259334cuda3std3__442_GLOBAL__N__68497b09_4_k_cu_8f394e4f_259336ignoreE
	.align		8
        /*0028*/ 	.dword	_ZN40_INTERNAL_68497b09_4_k_cu_8f394e4f_259334cuda3std3__419piecewise_constructE
	.align		8
        /*0030*/ 	.dword	_ZN40_INTERNAL_68497b09_4_k_cu_8f394e4f_259334cuda3std3__48in_placeE
	.align		8
        /*0038*/ 	.dword	_ZN40_INTERNAL_68497b09_4_k_cu_8f394e4f_259334cuda3std6ranges3__45__cpo4swapE
	.align		8
        /*0040*/ 	.dword	_ZN40_INTERNAL_68497b09_4_k_cu_8f394e4f_259334cuda3std6ranges3__45__cpo9iter_moveE
	.align		8
        /*0048*/ 	.dword	_ZN40_INTERNAL_68497b09_4_k_cu_8f394e4f_259334cute7productE
	.align		8
        /*0050*/ 	.dword	_ZN40_INTERNAL_68497b09_4_k_cu_8f394e4f_259334cute1_E


//--------------------- .text._ZN7cutlass13device_kernelINS_4gemm6kernel13GemmUniversalIN4cute5tupleIJiiiiEEENS1_10collective13CollectiveMmaINS1_37MainloopSm90TmaGmmaWarpSpecializedFP8ILi28ENS5_IJNS4_1CILi1EEENSA_ILi2EEESB_EEENS1_32KernelTmaWarpSpecializedPingpongEEENS5_IJNSA_ILi64EEESG_SG_EEENS_12float_e5m2_tENS5_IJlSB_lEEESI_SJ_NS4_8TiledMMAINS4_8MMA_AtomIJNS4_4SM904GMMA30MMA_64x64x32_F32E5M2E5M2_SS_TNILNSN_7ScaleInE1ELSP_1EEEEEENS4_6LayoutINS5_IJSB_SB_SB_EEENS5_IJNSA_ILi0EEESU_SU_EEEEENS5_IJNS4_10UnderscoreESX_SX_EEEEENS4_23SM90_TMA_LOAD_MULTICASTENS4_14ComposedLayoutINS4_7SwizzleILi2ELi4ELi3EEENS4_18smem_ptr_flag_bitsILi8EEENSS_INS5_IJNSA_ILi8EEESG_EEENS5_IJSG_SB_EEEEEEEvNS4_8identityENS4_13SM90_TMA_LOADES1A_vS1B_EENS_8epilogue10collective6detail29Sm90TmaWarpSpecializedAdapterINS1F_15DefaultEpilogueISI_SJ_SJ_NS1E_6thread17LinearCombinationISI_Li1EffLNS1J_9ScaleType4KindE0ELNS_15FloatRoundStyleE2ESI_EENS1_15EpilogueDefaultEEEEEvvEEEEvNT_6ParamsE --------------------------
	.section	.text._ZN7cutlass13device_kernelINS_4gemm6kernel13GemmUniversalIN4cute5tupleIJiiiiEEENS1_10collective13CollectiveMmaINS1_37MainloopSm90TmaGmmaWarpSpecializedFP8ILi28ENS5_IJNS4_1CILi1EEENSA_ILi2EEESB_EEENS1_32KernelTmaWarpSpecializedPingpongEEENS5_IJNSA_ILi64EEESG_SG_EEENS_12float_e5m2_tENS5_IJlSB_lEEESI_SJ_NS4_8TiledMMAINS4_8MMA_AtomIJNS4_4SM904GMMA30MMA_64x64x32_F32E5M2E5M2_SS_TNILNSN_7ScaleInE1ELSP_1EEEEEENS4_6LayoutINS5_IJSB_SB_SB_EEENS5_IJNSA_ILi0EEESU_SU_EEEEENS5_IJNS4_10UnderscoreESX_SX_EEEEENS4_23SM90_TMA_LOAD_MULTICASTENS4_14ComposedLayoutINS4_7SwizzleILi2ELi4ELi3EEENS4_18smem_ptr_flag_bitsILi8EEENSS_INS5_IJNSA_ILi8EEESG_EEENS5_IJSG_SB_EEEEEEEvNS4_8identityENS4_13SM90_TMA_LOADES1A_vS1B_EENS_8epilogue10collective6detail29Sm90TmaWarpSpecializedAdapterINS1F_15DefaultEpilogueISI_SJ_SJ_NS1E_6thread17LinearCombinationISI_Li1EffLNS1J_9ScaleType4KindE0ELNS_15FloatRoundStyleE2ESI_EENS1_15EpilogueDefaultEEEEEvvEEEEvNT_6ParamsE,"ax",@progbits
	.align	128
.text._ZN7cutlass13device_kernelINS_4gemm6kernel13GemmUniversalIN4cute5tupleIJiiiiEEENS1_10collective13CollectiveMmaINS1_37MainloopSm90TmaGmmaWarpSpecializedFP8ILi28ENS5_IJNS4_1CILi1EEENSA_ILi2EEESB_EEENS1_32KernelTmaWarpSpecializedPingpongEEENS5_IJNSA_ILi64EEESG_SG_EEENS_12float_e5m2_tENS5_IJlSB_lEEESI_SJ_NS4_8TiledMMAINS4_8MMA_AtomIJNS4_4SM904GMMA30MMA_64x64x32_F32E5M2E5M2_SS_TNILNSN_7ScaleInE1ELSP_1EEEEEENS4_6LayoutINS5_IJSB_SB_SB_EEENS5_IJNSA_ILi0EEESU_SU_EEEEENS5_IJNS4_10UnderscoreESX_SX_EEEEENS4_23SM90_TMA_LOAD_MULTICASTENS4_14ComposedLayoutINS4_7SwizzleILi2ELi4ELi3EEENS4_18smem_ptr_flag_bitsILi8EEENSS_INS5_IJNSA_ILi8EEESG_EEENS5_IJSG_SB_EEEEEEEvNS4_8identityENS4_13SM90_TMA_LOADES1A_vS1B_EENS_8epilogue10collective6detail29Sm90TmaWarpSpecializedAdapterINS1F_15DefaultEpilogueISI_SJ_SJ_NS1E_6thread17LinearCombinationISI_Li1EffLNS1J_9ScaleType4KindE0ELNS_15FloatRoundStyleE2ESI_EENS1_15EpilogueDefaultEEEEEvvEEEEvNT_6ParamsE:
        .type           _ZN7cutlass13device_kernelINS_4gemm6kernel13GemmUniversalIN4cute5tupleIJiiiiEEENS1_10collective13CollectiveMmaINS1_37MainloopSm90TmaGmmaWarpSpecializedFP8ILi28ENS5_IJNS4_1CILi1EEENSA_ILi2EEESB_EEENS1_32KernelTmaWarpSpecializedPingpongEEENS5_IJNSA_ILi64EEESG_SG_EEENS_12float_e5m2_tENS5_IJlSB_lEEESI_SJ_NS4_8TiledMMAINS4_8MMA_AtomIJNS4_4SM904GMMA30MMA_64x64x32_F32E5M2E5M2_SS_TNILNSN_7ScaleInE1ELSP_1EEEEEENS4_6LayoutINS5_IJSB_SB_SB_EEENS5_IJNSA_ILi0EEESU_SU_EEEEENS5_IJNS4_10UnderscoreESX_SX_EEEEENS4_23SM90_TMA_LOAD_MULTICASTENS4_14ComposedLayoutINS4_7SwizzleILi2ELi4ELi3EEENS4_18smem_ptr_flag_bitsILi8EEENSS_INS5_IJNSA_ILi8EEESG_EEENS5_IJSG_SB_EEEEEEEvNS4_8identityENS4_13SM90_TMA_LOADES1A_vS1B_EENS_8epilogue10collective6detail29Sm90TmaWarpSpecializedAdapterINS1F_15DefaultEpilogueISI_SJ_SJ_NS1E_6thread17LinearCombinationISI_Li1EffLNS1J_9ScaleType4KindE0ELNS_15FloatRoundStyleE2ESI_EENS1_15EpilogueDefaultEEEEEvvEEEEvNT_6ParamsE,@function
        .size           _ZN7cutlass13device_kernelINS_4gemm6kernel13GemmUniversalIN4cute5tupleIJiiiiEEENS1_10collective13CollectiveMmaINS1_37MainloopSm90TmaGmmaWarpSpecializedFP8ILi28ENS5_IJNS4_1CILi1EEENSA_ILi2EEESB_EEENS1_32KernelTmaWarpSpecializedPingpongEEENS5_IJNSA_ILi64EEESG_SG_EEENS_12float_e5m2_tENS5_IJlSB_lEEESI_SJ_NS4_8TiledMMAINS4_8MMA_AtomIJNS4_4SM904GMMA30MMA_64x64x32_F32E5M2E5M2_SS_TNILNSN_7ScaleInE1ELSP_1EEEEEENS4_6LayoutINS5_IJSB_SB_SB_EEENS5_IJNSA_ILi0EEESU_SU_EEEEENS5_IJNS4_10UnderscoreESX_SX_EEEEENS4_23SM90_TMA_LOAD_MULTICASTENS4_14ComposedLayoutINS4_7SwizzleILi2ELi4ELi3EEENS4_18smem_ptr_flag_bitsILi8EEENSS_INS5_IJNSA_ILi8EEESG_EEENS5_IJSG_SB_EEEEEEEvNS4_8identityENS4_13SM90_TMA_LOADES1A_vS1B_EENS_8epilogue10collective6detail29Sm90TmaWarpSpecializedAdapterINS1F_15DefaultEpilogueISI_SJ_SJ_NS1E_6thread17LinearCombinationISI_Li1EffLNS1J_9ScaleType4KindE0ELNS_15FloatRoundStyleE2ESI_EENS1_15EpilogueDefaultEEEEEvvEEEEvNT_6ParamsE,(.L_x_193 - _ZN7cutlass13device_kernelINS_4gemm6kernel13GemmUniversalIN4cute5tupleIJiiiiEEENS1_10collective13CollectiveMmaINS1_37MainloopSm90TmaGmmaWarpSpecializedFP8ILi28ENS5_IJNS4_1CILi1EEENSA_ILi2EEESB_EEENS1_32KernelTmaWarpSpecializedPingpongEEENS5_IJNSA_ILi64EEESG_SG_EEENS_12float_e5m2_tENS5_IJlSB_lEEESI_SJ_NS4_8TiledMMAINS4_8MMA_AtomIJNS4_4SM904GMMA30MMA_64x64x32_F32E5M2E5M2_SS_TNILNSN_7ScaleInE1ELSP_1EEEEEENS4_6LayoutINS5_IJSB_SB_SB_EEENS5_IJNSA_ILi0EEESU_SU_EEEEENS5_IJNS4_10UnderscoreESX_SX_EEEEENS4_23SM90_TMA_LOAD_MULTICASTENS4_14ComposedLayoutINS4_7SwizzleILi2ELi4ELi3EEENS4_18smem_ptr_flag_bitsILi8EEENSS_INS5_IJNSA_ILi8EEESG_EEENS5_IJSG_SB_EEEEEEEvNS4_8identityENS4_13SM90_TMA_LOADES1A_vS1B_EENS_8epilogue10collective6detail29Sm90TmaWarpSpecializedAdapterINS1F_15DefaultEpilogueISI_SJ_SJ_NS1E_6thread17LinearCombinationISI_Li1EffLNS1J_9ScaleType4KindE0ELNS_15FloatRoundStyleE2ESI_EENS1_15EpilogueDefaultEEEEEvvEEEEvNT_6ParamsE)
        .other          _ZN7cutlass13device_kernelINS_4gemm6kernel13GemmUniversalIN4cute5tupleIJiiiiEEENS1_10collective13CollectiveMmaINS1_37MainloopSm90TmaGmmaWarpSpecializedFP8ILi28ENS5_IJNS4_1CILi1EEENSA_ILi2EEESB_EEENS1_32KernelTmaWarpSpecializedPingpongEEENS5_IJNSA_ILi64EEESG_SG_EEENS_12float_e5m2_tENS5_IJlSB_lEEESI_SJ_NS4_8TiledMMAINS4_8MMA_AtomIJNS4_4SM904GMMA30MMA_64x64x32_F32E5M2E5M2_SS_TNILNSN_7ScaleInE1ELSP_1EEEEEENS4_6LayoutINS5_IJSB_SB_SB_EEENS5_IJNSA_ILi0EEESU_SU_EEEEENS5_IJNS4_10UnderscoreESX_SX_EEEEENS4_23SM90_TMA_LOAD_MULTICASTENS4_14ComposedLayoutINS4_7SwizzleILi2ELi4ELi3EEENS4_18smem_ptr_flag_bitsILi8EEENSS_INS5_IJNSA_ILi8EEESG_EEENS5_IJSG_SB_EEEEEEEvNS4_8identityENS4_13SM90_TMA_LOADES1A_vS1B_EENS_8epilogue10collective6detail29Sm90TmaWarpSpecializedAdapterINS1F_15DefaultEpilogueISI_SJ_SJ_NS1E_6thread17LinearCombinationISI_Li1EffLNS1J_9ScaleType4KindE0ELNS_15FloatRoundStyleE2ESI_EENS1_15EpilogueDefaultEEEEEvvEEEEvNT_6ParamsE,@"STO_CUDA_ENTRY STV_DEFAULT"
_ZN7cutlass13device_kernelINS_4gemm6kernel13GemmUniversalIN4cute5tupleIJiiiiEEENS1_10collective13CollectiveMmaINS1_37MainloopSm90TmaGmmaWarpSpecializedFP8ILi28ENS5_IJNS4_1CILi1EEENSA_ILi2EEESB_EEENS1_32KernelTmaWarpSpecializedPingpongEEENS5_IJNSA_ILi64EEESG_SG_EEENS_12float_e5m2_tENS5_IJlSB_lEEESI_SJ_NS4_8TiledMMAINS4_8MMA_AtomIJNS4_4SM904GMMA30MMA_64x64x32_F32E5M2E5M2_SS_TNILNSN_7ScaleInE1ELSP_1EEEEEENS4_6LayoutINS5_IJSB_SB_SB_EEENS5_IJNSA_ILi0EEESU_SU_EEEEENS5_IJNS4_10UnderscoreESX_SX_EEEEENS4_23SM90_TMA_LOAD_MULTICASTENS4_14ComposedLayoutINS4_7SwizzleILi2ELi4ELi3EEENS4_18smem_ptr_flag_bitsILi8EEENSS_INS5_IJNSA_ILi8EEESG_EEENS5_IJSG_SB_EEEEEEEvNS4_8identityENS4_13SM90_TMA_LOADES1A_vS1B_EENS_8epilogue10collective6detail29Sm90TmaWarpSpecializedAdapterINS1F_15DefaultEpilogueISI_SJ_SJ_NS1E_6thread17LinearCombinationISI_Li1EffLNS1J_9ScaleType4KindE0ELNS_15FloatRoundStyleE2ESI_EENS1_15EpilogueDefaultEEEEEvvEEEEvNT_6ParamsE:
[----:B------:R-:W-:Y:S01]  /*0000*/  LDC R1, c[0x0][0x28] ;  /* 0x00000a00ff017b82 */ /* 0x000fe20000000800 */
[----:B------:R-:W0:Y:S01]  /*0010*/  S2R R11, SR_TID.X ;  /* 0x00000000000b7919 */ /* 0x000e220000002100 */
[----:B------:R-:W-:Y:S01]  /*0020*/  ELECT P0, URZ, PT ;  /* 0x00000000003f782f */ /* 0x000fe20003800000 */
[----:B------:R-:W-:Y:S01]  /*0030*/  BSSY B0, `(.L_x_0) ;  /* 0x000000f000007945 */ /* 0x000fe20003800000 */
[--C-:B0-----:R-:W-:Y:S02]  /*0040*/  SHF.R.U32.HI R0, RZ, 0x5, R11.reuse ;  /* 0x00000005ff007819 */ /* 0x101fe4000001160b */
[----:B------:R-:W-:-:S03]  /*0050*/  SHF.R.U32.HI R5, RZ, 0x7, R11 ;  /* 0x00000007ff057819 */ /* 0x000fc6000001160b */
[----:B------:R-:W0:Y:S04]  /*0060*/  SHFL.IDX PT, R2, R0, RZ, 0x1f ;  /* 0x00001fff00027589 */ /* 0x000e2800000e0000 */
[----:B------:R1:W2:Y:S01]  /*0070*/  SHFL.IDX PT, R6, R5, RZ, 0x1f ;  /* 0x00001fff05067589 */ /* 0x0002a200000e0000 */
[----:B0-----:R-:W-:-:S13]  /*0080*/  ISETP.NE.OR P0, PT, R2, RZ, !P0 ;  /* 0x000000ff0200720c */ /* 0x001fda0004705670 */
[----:B-12---:R-:W-:Y:S05]  /*0090*/  @P0 BRA `(.L_x_1) ;  /* 0x0000000000200947 */ /* 0x006fea0003800000 */
[----:B------:R-:W-:Y:S02]  /*00a0*/  ULDC.64 UR4, c[0x0][0x198] ;  /* 0x0000660000047ab9 */ /* 0x000fe40000000a00 */
[----:B------:R-:W-:Y:S02]  /*00b0*/  UIADD3 UR6, UP0, UR4, 0xf0, URZ ;  /* 0x000000f004067890 */ /* 0x000fe4000ff1e03f */
[----:B------:R-:W-:Y:S02]  /*00c0*/  UIADD3 UR4, UP1, UR4, 0x1f0, URZ ;  /* 0x000001f004047890 */ /* 0x000fe4000ff3e03f */
[----:B------:R-:W-:Y:S02]  /*00d0*/  UIADD3.X UR7, URZ, UR5, URZ, UP0, !UPT ;  /* 0x000000053f077290 */ /* 0x000fe400087fe43f */
[----:B------:R-:W-:-:S07]  /*00e0*/  UIADD3.X UR5, URZ, UR5, URZ, UP1, !UPT ;  /* 0x000000053f057290 */ /* 0x000fce0008ffe43f */
[----:B------:R0:W-:Y:S02]  /*00f0*/  UTMACCTL.PF [UR6] ;  /* 0x00000000060079b9 */ /* 0x0001e40008040000 */
[----:B------:R0:W-:Y:S02]  /*0100*/  UTMACCTL.PF [UR4] ;  /* 0x00000000040079b9 */ /* 0x0001e40008040000 */
[----:B0-----:R-:W-:Y:S01]  /*0110*/  NOP ;  /* 0x0000000000007918 */ /* 0x001fe20000000000 */
.L_x_1:
[----:B------:R-:W-:Y:S05]  /*0120*/  BSYNC B0 ;  /* 0x0000000000007941 */ /* 0x000fea0003800000 */
.L_x_0:
[----:B------:R-:W0:Y:S01]  /*0130*/  SHFL.IDX PT, R7, R0, RZ, 0x1f ;  /* 0x00001fff00077589 */ /* 0x000e2200000e0000 */
[----:B------:R-:W-:Y:S02]  /*0140*/  SHF.R.S32.HI R4, RZ, 0x1f, R11 ;  /* 0x0000001fff047819 */ /* 0x000fe4000001140b */
[----:B0-----:R-:W-:-:S13]  /*0150*/  ISETP.NE.AND P0, PT, R7, RZ, PT ;  /* 0x000000ff0700720c */ /* 0x001fda0003f05270 */
[----:B------:R-:W-:Y:S05]  /*0160*/  @P0 BRA `(.L_x_2) ;  /* 0x0000000400240947 */ /* 0x000fea0003800000 */
[----:B------:R-:W-:Y:S01]  /*0170*/  ELECT P0, URZ, PT ;  /* 0x00000000003f782f */ /* 0x000fe20003800000 */
[----:B------:R-:W-:-:S12]  /*0180*/  BSSY B0, `(.L_x_2) ;  /* 0x0000047000007945 */ /* 0x000fd80003800000 */
[----:B------:R-:W-:Y:S05]  /*0190*/  @!P0 BRA `(.L_x_3) ;  /* 0x0000000400148947 */ /* 0x000fea0003800000 */
[----:B------:R-:W0:Y:S01]  /*01a0*/  S2UR UR8, SR_CgaCtaId ;  /* 0x00000000000879c3 */ /* 0x000e220000008800 */
[----:B------:R-:W-:Y:S01]  /*01b0*/  UMOV UR4, 0x400 ;  /* 0x0000040000047882 */ /* 0x000fe20000000000 */
[----:B------:R-:W-:Y:S01]  /*01c0*/  UMOV UR5, 0x1 ;  /* 0x0000000100057882 */ /* 0x000fe20000000000 */
[----:B------:R-:W-:Y:S02]  /*01d0*/  UMOV UR6, 0x2 ;  /* 0x0000000200067882 */ /* 0x000fe40000000000 */
[----:B------:R-:W-:-:S04]  /*01e0*/  UIADD3 UR6, -UR6, 0x100000, URZ ;  /* 0x0010000006067890 */ /* 0x000fc8000fffe13f */
[----:B------:R-:W-:Y:S02]  /*01f0*/  USHF.L.U32 UR7, UR6, 0xb, URZ ;  /* 0x0000000b06077899 */ /* 0x000fe4000800063f */
[----:B------:R-:W-:Y:S02]  /*0200*/  USHF.L.U32 UR6, UR6, 0x1, URZ ;  /* 0x0000000106067899 */ /* 0x000fe4000800063f */
[----:B0-----:R-:W-:Y:S02]  /*0210*/  ULEA UR8, UR8, UR4, 0x18 ;  /* 0x0000000408087291 */ /* 0x001fe4000f8ec03f */
[----:B------:R-:W-:-:S04]  /*0220*/  UIADD3 UR4, -UR5, 0x100000, URZ ;  /* 0x0010000005047890 */ /* 0x000fc8000fffe13f */
[----:B------:R-:W-:Y:S02]  /*0230*/  USHF.L.U32 UR5, UR4, 0xb, URZ ;  /* 0x0000000b04057899 */ /* 0x000fe4000800063f */
[----:B------:R-:W-:Y:S01]  /*0240*/  USHF.L.U32 UR4, UR4, 0x1, URZ ;  /* 0x0000000104047899 */ /* 0x000fe2000800063f */
[----:B------:R-:W0:Y:S11]  /*0250*/  FENCE.VIEW.ASYNC.S ;  /* 0x00000000000073c6 */ /* 0x000e360000000000 */
[----:B0-----:R0:W1:Y:S01]  /*0260*/  SYNCS.EXCH.64 URZ, [UR8], UR4 ;  /* 0x00000004083f75b2 */ /* 0x0010620008000100 */
[----:B------:R0:W2:Y:S01]  /*0270*/  SYNCS.EXCH.64 URZ, [UR8+0xe0], UR6 ;  /* 0x0000e006083f75b2 */ /* 0x0000a20008000100 */
[----:B------:R0:W3:Y:S01]  /*0280*/  SYNCS.EXCH.64 URZ, [UR8+0x8], UR4 ;  /* 0x00000804083f75b2 */ /* 0x0000e20008000100 */
[----:B------:R0:W4:Y:S01]  /*0290*/  SYNCS.EXCH.64 URZ, [UR8+0xe8], UR6 ;  /* 0x0000e806083f75b2 */ /* 0x0001220008000100 */
[----:B------:R0:W0:Y:S01]  /*02a0*/  SYNCS.EXCH.64 URZ, [UR8+0x10], UR4 ;  /* 0x00001004083f75b2 */ /* 0x0000220008000100 */
        /* <DEDUP_REMOVED lines=51> */
[----:B-1234-:R-:W-:Y:S01]  /*05e0*/  NOP ;  /* 0x0000000000007918 */ /* 0x01efe20000000000 */
.L_x_3:
[----:B0-----:R-:W-:Y:S05]  /*05f0*/  BSYNC B0 ;  /* 0x0000000000007941 */ /* 0x001fea0003800000 */
.L_x_2:
[----:B------:R-:W0:Y:S01]  /*0600*/  SHFL.IDX PT, R9, R0, RZ, 0x1f ;  /* 0x00001fff00097589 */ /* 0x000e2200000e0000 */
[----:B------:R-:W-:Y:S01]  /*0610*/  LEA.HI R4, R4, R11, RZ, 0x7 ;  /* 0x0000000b04047211 */ /* 0x000fe200078f38ff */
[----:B------:R-:W1:Y:S01]  /*0620*/  S2UR UR12, SR_CTAID.X ;  /* 0x00000000000c79c3 */ /* 0x000e620000002500 */
[----:B------:R-:W-:Y:S01]  /*0630*/  ELECT P0, URZ, PT ;  /* 0x00000000003f782f */ /* 0x000fe20003800000 */
[----:B------:R2:W3:Y:S01]  /*0640*/  SHFL.IDX PT, R8, R0, RZ, 0x1f ;  /* 0x00001fff00087589 */ /* 0x0004e200000e0000 */
[----:B------:R-:W-:Y:S02]  /*0650*/  LOP3.LUT R4, R4, 0xffffff80, RZ, 0xc0, !PT ;  /* 0xffffff8004047812 */ /* 0x000fe400078ec0ff */
[----:B------:R-:W-:Y:S01]  /*0660*/  ELECT P1, URZ, PT ;  /* 0x00000000003f782f */ /* 0x000fe20003820000 */
[----:B------:R-:W-:Y:S01]  /*0670*/  NOP ;  /* 0x0000000000007918 */ /* 0x000fe20000000000 */
[----:B------:R-:W4:Y:S01]  /*0680*/  S2R R14, SR_CTAID.Y ;  /* 0x00000000000e7919 */ /* 0x000f220000002600 */
[----:B------:R-:W-:Y:S01]  /*0690*/  ULDC UR4, c[0x0][0x150] ;  /* 0x0000540000047ab9 */ /* 0x000fe20000000800 */
[----:B------:R-:W-:Y:S01]  /*06a0*/  IMAD.IADD R10, R11, 0x1, -R4 ;  /* 0x000000010b0a7824 */ /* 0x000fe200078e0a04 */
[----:B------:R-:W5:Y:S01]  /*06b0*/  LDC R12, c[0x0][0x140] ;  /* 0x00005000ff0c7b82 */ /* 0x000f620000000800 */
[----:B------:R4:W4:Y:S01]  /*06c0*/  SHFL.IDX PT, R13, R5, RZ, 0x1f ;  /* 0x00001fff050d7589 */ /* 0x00092200000e0000 */
[----:B--2---:R-:W-:Y:S01]  /*06d0*/  SHF.R.S32.HI R0, RZ, 0x1f, R7 ;  /* 0x0000001fff007819 */ /* 0x004fe20000011407 */
[----:B------:R-:W-:Y:S01]  /*06e0*/  UMOV UR11, 0x80 ;  /* 0x00000080000b7882 */ /* 0x000fe20000000000 */
[----:B------:R-:W-:Y:S01]  /*06f0*/  SHF.R.S32.HI R23, RZ, 0x1f, R10 ;  /* 0x0000001fff177819 */ /* 0x000fe2000001140a */
[----:B------:R-:W-:Y:S01]  /*0700*/  NOP ;  /* 0x0000000000007918 */ /* 0x000fe20000000000 */
[----:B------:R-:W-:Y:S01]  /*0710*/  LEA.HI R0, R0, R7, RZ, 0x2 ;  /* 0x0000000700007211 */ /* 0x000fe200078f10ff */
[----:B------:R-:W-:Y:S01]  /*0720*/  VIADD R40, R6, 0xffffffff ;  /* 0xffffffff06287836 */ /* 0x000fe20000000000 */
[----:B------:R-:W-:Y:S01]  /*0730*/  LEA.HI R3, R23, R10, RZ, 0x3 ;  /* 0x0000000a17037211 */ /* 0x000fe200078f18ff */
[----:B------:R-:W2:Y:S01]  /*0740*/  LDC R25, c[0x0][0x148] ;  /* 0x00005200ff197b82 */ /* 0x000ea20000000800 */
[----:B------:R-:W-:-:S02]  /*0750*/  LOP3.LUT R0, R0, 0x3ffffffc, RZ, 0xc0, !PT ;  /* 0x3ffffffc00007812 */ /* 0x000fc400078ec0ff */
[--C-:B------:R-:W-:Y:S02]  /*0760*/  SHF.R.S32.HI R4, RZ, 0x3, R3.reuse ;  /* 0x00000003ff047819 */ /* 0x100fe40000011403 */
[----:B0-----:R-:W-:Y:S01]  /*0770*/  ISETP.NE.OR P0, PT, R9, RZ, !P0 ;  /* 0x000000ff0900720c */ /* 0x001fe20004705670 */
[----:B------:R-:W-:Y:S01]  /*0780*/  IMAD.IADD R0, R7, 0x1, -R0 ;  /* 0x0000000107007824 */ /* 0x000fe200078e0a00 */
[----:B------:R-:W-:Y:S02]  /*0790*/  SHF.R.S32.HI R3, RZ, 0x1f, R3 ;  /* 0x0000001fff037819 */ /* 0x000fe40000011403 */
[----:B---3--:R-:W-:Y:S02]  /*07a0*/  ISETP.NE.OR P1, PT, R8, RZ, !P1 ;  /* 0x000000ff0800720c */ /* 0x008fe40004f25670 */
[----:B------:R-:W-:Y:S01]  /*07b0*/  LEA.HI R3, R3, R4, RZ, 0x2 ;  /* 0x0000000403037211 */ /* 0x000fe200078f10ff */
[----:B------:R-:W0:Y:S01]  /*07c0*/  LDC R8, c[0x0][0x144] ;  /* 0x00005100ff087b82 */ /* 0x000e220000000800 */
[----:B------:R-:W-:-:S02]  /*07d0*/  ISETP.GE.U32.AND P5, PT, R40, 0x2, PT ;  /* 0x000000022800780c */ /* 0x000fc40003fa6070 */
[----:B------:R-:W-:Y:S02]  /*07e0*/  LOP3.LUT R9, R3, 0xfffffffc, RZ, 0xc0, !PT ;  /* 0xfffffffc03097812 */ /* 0x000fe400078ec0ff */
[----:B------:R-:W-:Y:S01]  /*07f0*/  SHF.R.S32.HI R3, RZ, 0x1f, R2 ;  /* 0x0000001fff037819 */ /* 0x000fe20000011402 */
[----:B------:R-:W-:Y:S01]  /*0800*/  VOTEU.ALL UP0, P0 ;  /* 0x00000000003f7886 */ /* 0x000fe20000000000 */
[----:B-----5:R-:W-:Y:S01]  /*0810*/  ISETP.EQ.U32.AND P3, PT, R12, 0x1, PT ;  /* 0x000000010c00780c */ /* 0x020fe20003f62070 */
[----:B------:R-:W-:Y:S01]  /*0820*/  IMAD.IADD R9, R4, 0x1, -R9 ;  /* 0x0000000104097824 */ /* 0x000fe200078e0a09 */
[----:B-1----:R-:W-:Y:S01]  /*0830*/  I2FP.F32.U32 R4, UR12 ;  /* 0x0000000c00047c45 */ /* 0x002fe20008201000 */
[----:B------:R-:W-:Y:S01]  /*0840*/  VOTEU.ALL UP1, P1 ;  /* 0x00000000003f7886 */ /* 0x000fe20000820000 */
[----:B------:R-:W1:Y:S01]  /*0850*/  @!UP0 S2UR UR7, SR_CgaCtaId ;  /* 0x00000000000789c3 */ /* 0x000e620000008800 */
[----:B----4-:R-:W-:Y:S01]  /*0860*/  I2FP.F32.U32 R5, R14 ;  /* 0x0000000e00057245 */ /* 0x010fe20000201000 */
[----:B------:R-:W-:-:S02]  /*0870*/  IMAD R0, R0, 0x4, R9 ;  /* 0x0000000400007824 */ /* 0x000fc400078e0209 */
[----:B------:R-:W-:Y:S01]  /*0880*/  FMUL R4, R4, UR4 ;  /* 0x0000000404047c20 */ /* 0x000fe20008400000 */
[----:B------:R-:W-:Y:S01]  /*0890*/  ULDC UR4, c[0x0][0x154] ;  /* 0x0000550000047ab9 */ /* 0x000fe20000000800 */
[----:B------:R-:W-:Y:S01]  /*08a0*/  LEA.HI R3, R3, R2, RZ, 0x2 ;  /* 0x0000000203037211 */ /* 0x000fe200078f10ff */
[----:B------:R-:W-:Y:S01]  /*08b0*/  FMUL R5, R5, UR4 ;  /* 0x0000000405057c20 */ /* 0x000fe20008400000 */
[----:B------:R-:W-:Y:S01]  /*08c0*/  UMOV UR4, 0x20 ;  /* 0x0000002000047882 */ /* 0x000fe20000000000 */
[----:B------:R-:W3:Y:S01]  /*08d0*/  @!UP1 S2UR UR10, SR_CgaCtaId ;  /* 0x00000000000a99c3 */ /* 0x000ee20000008800 */
[----:B------:R-:W4:Y:S01]  /*08e0*/  F2I.U32.TRUNC.NTZ R4, R4 ;  /* 0x0000000400047305 */ /* 0x000f22000020f000 */
[----:B------:R-:W-:Y:S01]  /*08f0*/  LOP3.LUT R3, R3, 0xfffffffc, RZ, 0xc0, !PT ;  /* 0xfffffffc03037812 */ /* 0x000fe200078ec0ff */
[----:B------:R-:W-:Y:S01]  /*0900*/  @!UP0 UMOV UR6, 0x400 ;  /* 0x0000040000068882 */ /* 0x000fe20000000000 */
[----:B------:R-:W-:-:S04]  /*0910*/  @!UP0 UIADD3 UR4, -UR4, 0x100000, URZ ;  /* 0x0010000004048890 */ /* 0x000fc8000fffe13f */
[----:B------:R-:W-:Y:S02]  /*0920*/  @!UP0 USHF.L.U32 UR5, UR4, 0xb, URZ ;  /* 0x0000000b04058899 */ /* 0x000fe4000800063f */
[----:B------:R-:W-:Y:S01]  /*0930*/  @!UP0 USHF.L.U32 UR4, UR4, 0x1, URZ ;  /* 0x0000000104048899 */ /* 0x000fe2000800063f */
[----:B------:R-:W-:Y:S01]  /*0940*/  R2UR UR15, R13 ;  /* 0x000000000d0f72ca */ /* 0x000fe200000e0000 */
[----:B------:R-:W-:Y:S01]  /*0950*/  @!UP1 UMOV UR9, 0x400 ;  /* 0x0000040000099882 */ /* 0x000fe20000000000 */
[----:B------:R-:W-:Y:S01]  /*0960*/  IMAD.IADD R22, R2, 0x1, -R3 ;  /* 0x0000000102167824 */ /* 0x000fe200078e0a03 */
[----:B------:R-:W-:Y:S01]  /*0970*/  VOTEU.ALL UP2, P1 ;  /* 0x00000000003f7886 */ /* 0x000fe20000840000 */
[----:B------:R-:W5:Y:S01]  /*0980*/  F2I.U32.TRUNC.NTZ R5, R5 ;  /* 0x0000000500057305 */ /* 0x000f62000020f000 */
[----:B------:R-:W-:Y:S01]  /*0990*/  IMAD.SHL.U32 R3, R0, 0x4, RZ ;  /* 0x0000000400037824 */ /* 0x000fe200078e00ff */
[----:B------:R-:W-:Y:S01]  /*09a0*/  VOTEU.ALL UP3, P1 ;  /* 0x00000000003f7886 */ /* 0x000fe20000860000 */
[----:B------:R-:W-:Y:S01]  /*09b0*/  VOTEU.ALL UP4, P1 ;  /* 0x00000000003f7886 */ /* 0x000fe20000880000 */
[----:B------:R-:W-:Y:S01]  /*09c0*/  VOTEU.ALL UP5, P1 ;  /* 0x00000000003f7886 */ /* 0x000fe200008a0000 */
[----:B------:R-:W-:Y:S01]  /*09d0*/  ISETP.NE.AND P1, PT, R22, 0x3, PT ;  /* 0x000000031600780c */ /* 0x000fe20003f25270 */
[----:B-1----:R-:W-:Y:S01]  /*09e0*/  @!UP0 ULEA UR8, UR7, UR6, 0x18 ;  /* 0x0000000607088291 */ /* 0x002fe2000f8ec03f */
[----:B------:R-:W-:Y:S01]  /*09f0*/  LOP3.LUT R12, R0, 0xc, R3, 0x78, !PT ;  /* 0x0000000c000c7812 */ /* 0x000fe200078e7803 */
[----:B------:R-:W-:-:S04]  /*0a00*/  @!UP1 UIADD3 UR6, -UR11, 0x100000, URZ ;  /* 0x001000000b069890 */ /* 0x000fc8000fffe13f */
[----:B------:R-:W-:Y:S02]  /*0a10*/  @!UP1 USHF.L.U32 UR7, UR6, 0xb, URZ ;  /* 0x0000000b06079899 */ /* 0x000fe4000800063f */
[----:B------:R-:W-:Y:S01]  /*0a20*/  @!UP1 USHF.L.U32 UR6, UR6, 0x1, URZ ;  /* 0x0000000106069899 */ /* 0x000fe2000800063f */
[----:B----4-:R-:W-:Y:S01]  /*0a30*/  IMAD.MOV R7, RZ, RZ, -R4 ;  /* 0x000000ffff077224 */ /* 0x010fe200078e0a04 */
[----:B------:R-:W-:Y:S01]  /*0a40*/  VOTEU.ALL UP0, P0 ;  /* 0x00000000003f7886 */ /* 0x000fe20000000000 */
[----:B------:R-:W-:Y:S02]  /*0a50*/  ISETP.EQ.OR P1, PT, R22, RZ, !P1 ;  /* 0x000000ff1600720c */ /* 0x000fe40004f22670 */
[----:B0-----:R-:W-:Y:S01]  /*0a60*/  IMAD R24, R8, R7, UR12 ;  /* 0x0000000c08187e24 */ /* 0x001fe2000f8e0207 */
[----:B---3--:R-:W-:Y:S01]  /*0a70*/  @!UP1 ULEA UR9, UR10, UR9, 0x18 ;  /* 0x000000090a099291 */ /* 0x008fe2000f8ec03f */
[----:B-----5:R-:W-:Y:S01]  /*0a80*/  IMAD.MOV R26, RZ, RZ, -R5 ;  /* 0x000000ffff1a7224 */ /* 0x020fe200078e0a05 */
[----:B------:R-:W-:Y:S01]  /*0a90*/  VOTEU.ALL UP1, P0 ;  /* 0x00000000003f7886 */ /* 0x000fe20000020000 */
[----:B------:R-:W-:Y:S01]  /*0aa0*/  LOP3.LUT P0, RZ, R10, 0x7, RZ, 0xc0, !PT ;  /* 0x000000070aff7812 */ /* 0x000fe2000780c0ff */
[----:B------:R-:W0:Y:S02]  /*0ab0*/  FENCE.VIEW.ASYNC.S ;  /* 0x00000000000073c6 */ /* 0x000e240000000000 */
[----:B0-----:R0:W1:Y:S01]  /*0ac0*/  @!UP0 SYNCS.EXCH.64 URZ, [UR8+0x1f0], UR4 ;  /* 0x0001f004083f85b2 */ /* 0x0010620008000100 */
[----:B--2---:R-:W-:Y:S01]  /*0ad0*/  IMAD R3, R25, R26, R14 ;  /* 0x0000001a19037224 */ /* 0x004fe200078e020e */
[----:B------:R-:W-:-:S02]  /*0ae0*/  ISETP.EQ.AND P1, PT, R6, RZ, P1 ;  /* 0x000000ff0600720c */ /* 0x000fc40000f22270 */
[----:B------:R-:W-:Y:S02]  /*0af0*/  ISETP.LT.U32.AND P0, PT, R12, 0x2, !P0 ;  /* 0x000000020c00780c */ /* 0x000fe40004701070 */
[----:B------:R-:W-:Y:S02]  /*0b00*/  ISETP.NE.AND P4, PT, R3, R12, PT ;  /* 0x0000000c0300720c */ /* 0x000fe40003f85270 */
[----:B------:R-:W-:Y:S02]  /*0b10*/  SEL R7, RZ, 0x1, !P1 ;  /* 0x00000001ff077807 */ /* 0x000fe40004800000 */
[----:B------:R-:W-:Y:S02]  /*0b20*/  ISETP.EQ.OR P4, PT, R24, RZ, !P4 ;  /* 0x000000ff1800720c */ /* 0x000fe40006782670 */
[----:B------:R-:W-:Y:S02]  /*0b30*/  ISETP.NE.AND P2, PT, R6, RZ, PT ;  /* 0x000000ff0600720c */ /* 0x000fe40003f45270 */
[----:B------:R-:W-:Y:S01]  /*0b40*/  PLOP3.LUT P0, PT, P0, P4, PT, 0x80, 0x0 ;  /* 0x000000000000781c */ /* 0x000fe20000709070 */
[----:B------:R0:W2:Y:S01]  /*0b50*/  @!UP1 SYNCS.EXCH.64 URZ, [UR8+0x1f8], UR4 ;  /* 0x0001f804083f95b2 */ /* 0x0000a20008000100 */
[----:B------:R-:W-:Y:S01]  /*0b60*/  NOP ;  /* 0x0000000000007918 */ /* 0x000fe20000000000 */
[----:B------:R-:W-:Y:S01]  /*0b70*/  SEL R7, R7, 0x2, P5 ;  /* 0x0000000207077807 */ /* 0x000fe20002800000 */
[----:B------:R0:W3:Y:S01]  /*0b80*/  @!UP2 SYNCS.EXCH.64 URZ, [UR9+0x1d0], UR6 ;  /* 0x0001d006093fa5b2 */ /* 0x0000e20008000100 */
[----:B------:R0:W4:Y:S01]  /*0b90*/  @!UP3 SYNCS.EXCH.64 URZ, [UR9+0x1d8], UR6 ;  /* 0x0001d806093fb5b2 */ /* 0x0001220008000100 */
[----:B------:R0:W0:Y:S01]  /*0ba0*/  @!UP4 SYNCS.EXCH.64 URZ, [UR9+0x1e0], UR6 ;  /* 0x0001e006093fc5b2 */ /* 0x0000220008000100 */
[----:B------:R0:W0:Y:S01]  /*0bb0*/  @!UP5 SYNCS.EXCH.64 URZ, [UR9+0x1e8], UR6 ;  /* 0x0001e806093fd5b2 */ /* 0x0000220008000100 */
[----:B------:R-:W-:Y:S01]  /*0bc0*/  NOP ;  /* 0x0000000000007918 */ /* 0x000fe20000000000 */
[----:B------:R-:W-:Y:S05]  /*0bd0*/  @!P3 BRA `(.L_x_4) ;  /* 0x000000000008b947 */ /* 0x000fea0003800000 */
[----:B01234-:R-:W-:Y:S01]  /*0be0*/  UCGABAR_ARV ;  /* 0x00000000000079c7 */ /* 0x01ffe20008000000 */
[----:B------:R-:W-:Y:S05]  /*0bf0*/  BRA `(.L_x_5) ;  /* 0x0000000000047947 */ /* 0x000fea0003800000 */
.L_x_4:
[----:B01234-:R-:W-:Y:S01]  /*0c00*/  NOP ;  /* 0x0000000000007918 */ /* 0x01ffe20000000000 */
.L_x_5:
[----:B------:R-:W-:Y:S01]  /*0c10*/  ULDC.64 UR4, c[0x0][0x598] ;  /* 0x0001660000047ab9 */ /* 0x000fe20000000a00 */
[----:B------:R-:W-:Y:S01]  /*0c20*/  ULDC.64 UR20, c[0x0][0x208] ;  /* 0x0000820000147ab9 */ /* 0x000fe20000000a00 */
[----:B------:R-:W-:-:S04]  /*0c30*/  ISETP.NE.U32.AND P1, PT, RZ, UR4, PT ;  /* 0x00000004ff007c0c */ /* 0x000fc8000bf25070 */
[----:B------:R-:W-:-:S13]  /*0c40*/  ISETP.NE.AND.EX P1, PT, RZ, UR5, PT, P1 ;  /* 0x00000005ff007c0c */ /* 0x000fda000bf25310 */
[----:B------:R-:W-:Y:S05]  /*0c50*/  @!P1 BRA `(.L_x_6) ;  /* 0x00000000001c9947 */ /* 0x000fea0003800000 */
[----:B------:R-:W0:Y:S02]  /*0c60*/  LDC.64 R2, c[0x0][0x598] ;  /* 0x00016600ff027b82 */ /* 0x000e240000000a00 */
[----:B0-----:R-:W2:Y:S02]  /*0c70*/  LDG.E.64 R2, desc[UR20][R2.64] ;  /* 0x0000001402027981 */ /* 0x001ea4000c1e1b00 */
[----:B--2---:R-:W-:-:S04]  /*0c80*/  ISETP.NE.U32.AND P1, PT, R2, RZ, PT ;  /* 0x000000ff0200720c */ /* 0x004fc80003f25070 */
[----:B------:R-:W-:-:S13]  /*0c90*/  ISETP.NE.AND.EX P1, PT, R3, RZ, PT, P1 ;  /* 0x000000ff0300720c */ /* 0x000fda0003f25310 */
[----:B------:R-:W-:Y:S05]  /*0ca0*/  @!P1 BRA `(.L_x_6) ;  /* 0x0000000000089947 */ /* 0x000fea0003800000 */
[----:B------:R0:W5:Y:S01]  /*0cb0*/  LD.E R13, desc[UR20][R2.64] ;  /* 0x00000014020d7980 */ /* 0x000162000c101900 */
[----:B------:R-:W-:Y:S05]  /*0cc0*/  BRA `(.L_x_7) ;  /* 0x0000000000207947 */ /* 0x000fea0003800000 */
.L_x_6:
[----:B------:R-:W-:Y:S02]  /*0cd0*/  ULDC.64 UR4, c[0x0][0x588] ;  /* 0x0001620000047ab9 */ /* 0x000fe40000000a00 */
[----:B------:R-:W-:-:S04]  /*0ce0*/  ISETP.NE.U32.AND P1, PT, RZ, UR4, PT ;  /* 0x00000004ff007c0c */ /* 0x000fc8000bf25070 */
[----:B------:R-:W-:-:S13]  /*0cf0*/  ISETP.NE.AND.EX P1, PT, RZ, UR5, PT, P1 ;  /* 0x00000005ff007c0c */ /* 0x000fda000bf25310 */
[----:B------:R-:W-:Y:S05]  /*0d00*/  @!P1 BRA `(.L_x_8) ;  /* 0x00000000000c9947 */ /* 0x000fea0003800000 */
[----:B------:R-:W0:Y:S02]  /*0d10*/  LDC.64 R2, c[0x0][0x588] ;  /* 0x00016200ff027b82 */ /* 0x000e240000000a00 */
[----:B0-----:R1:W5:Y:S01]  /*0d20*/  LDG.E R13, desc[UR20][R2.64] ;  /* 0x00000014020d7981 */ /* 0x001362000c1e1900 */
[----:B------:R-:W-:Y:S05]  /*0d30*/  BRA `(.L_x_7) ;  /* 0x0000000000047947 */ /* 0x000fea0003800000 */
.L_x_8:
[----:B------:R-:W2:Y:S02]  /*0d40*/  LDC R13, c[0x0][0x580] ;  /* 0x00016000ff0d7b82 */ /* 0x000ea40000000800 */
.L_x_7:
[----:B------:R-:W-:Y:S02]  /*0d50*/  ULDC.64 UR4, c[0x0][0x5a0] ;  /* 0x0001680000047ab9 */ /* 0x000fe40000000a00 */
[----:B------:R-:W-:-:S04]  /*0d60*/  ISETP.NE.U32.AND P1, PT, RZ, UR4, PT ;  /* 0x00000004ff007c0c */ /* 0x000fc8000bf25070 */
[----:B------:R-:W-:-:S13]  /*0d70*/  ISETP.NE.AND.EX P1, PT, RZ, UR5, PT, P1 ;  /* 0x00000005ff007c0c */ /* 0x000fda000bf25310 */
[----:B------:R-:W-:Y:S05]  /*0d80*/  @!P1 BRA `(.L_x_9) ;  /* 0x00000000001c9947 */ /* 0x000fea0003800000 */
[----:B01----:R-:W0:Y:S02]  /*0d90*/  LDC.64 R2, c[0x0][0x5a0] ;  /* 0x00016800ff027b82 */ /* 0x003e240000000a00 */
[----:B0-----:R-:W3:Y:S02]  /*0da0*/  LDG.E.64 R2, desc[UR20][R2.64] ;  /* 0x0000001402027981 */ /* 0x001ee4000c1e1b00 */
[----:B---3--:R-:W-:-:S04]  /*0db0*/  ISETP.NE.U32.AND P1, PT, R2, RZ, PT ;  /* 0x000000ff0200720c */ /* 0x008fc80003f25070 */
[----:B------:R-:W-:-:S13]  /*0dc0*/  ISETP.NE.AND.EX P1, PT, R3, RZ, PT, P1 ;  /* 0x000000ff0300720c */ /* 0x000fda0003f25310 */
[----:B------:R-:W-:Y:S05]  /*0dd0*/  @!P1 BRA `(.L_x_9) ;  /* 0x0000000000089947 */ /* 0x000fea0003800000 */
[----:B------:R0:W5:Y:S01]  /*0de0*/  LD.E R16, desc[UR20][R2.64] ;  /* 0x0000001402107980 */ /* 0x000162000c101900 */
[----:B------:R-:W-:Y:S05]  /*0df0*/  BRA `(.L_x_10) ;  /* 0x0000000000207947 */ /* 0x000fea0003800000 */
.L_x_9:
[----:B------:R-:W-:Y:S02]  /*0e00*/  ULDC.64 UR4, c[0x0][0x590] ;  /* 0x0001640000047ab9 */ /* 0x000fe40000000a00 */
[----:B------:R-:W-:-:S04]  /*0e10*/  ISETP.NE.U32.AND P1, PT, RZ, UR4, PT ;  /* 0x00000004ff007c0c */ /* 0x000fc8000bf25070 */
[----:B------:R-:W-:-:S13]  /*0e20*/  ISETP.NE.AND.EX P1, PT, RZ, UR5, PT, P1 ;  /* 0x00000005ff007c0c */ /* 0x000fda000bf25310 */
[----:B------:R-:W-:Y:S05]  /*0e30*/  @!P1 BRA `(.L_x_11) ;  /* 0x00000000000c9947 */ /* 0x000fea0003800000 */
[----:B------:R-:W3:Y:S02]  /*0e40*/  LDC.64 R16, c[0x0][0x590] ;  /* 0x00016400ff107b82 */ /* 0x000ee40000000a00 */
[----:B---3--:R3:W5:Y:S01]  /*0e50*/  LDG.E R16, desc[UR20][R16.64] ;  /* 0x0000001410107981 */ /* 0x008762000c1e1900 */
[----:B------:R-:W-:Y:S05]  /*0e60*/  BRA `(.L_x_10) ;  /* 0x0000000000047947 */ /* 0x000fea0003800000 */
.L_x_11:
[----:B------:R-:W4:Y:S02]  /*0e70*/  LDC R16, c[0x0][0x584] ;  /* 0x00016100ff107b82 */ /* 0x000f240000000800 */
.L_x_10:
[----:B------:R-:W1:Y:S01]  /*0e80*/  LDC R0, c[0x0][0x65c] ;  /* 0x00019700ff007b82 */ /* 0x000e620000000800 */
[----:B------:R-:W-:Y:S01]  /*0e90*/  ULDC UR8, c[0x0][0x28c] ;  /* 0x0000a30000087ab9 */ /* 0x000fe20000000800 */
[----:B------:R-:W-:Y:S01]  /*0ea0*/  ISETP.NE.AND P1, PT, R6, 0x2, PT ;  /* 0x000000020600780c */ /* 0x000fe20003f25270 */
[----:B------:R-:W-:Y:S01]  /*0eb0*/  UIADD3 UR8, UR8, 0x3f, URZ ;  /* 0x0000003f08087890 */ /* 0x000fe2000fffe03f */
[----:B------:R-:W-:Y:S01]  /*0ec0*/  IMAD.U32 R4, RZ, RZ, UR12 ;  /* 0x0000000cff047e24 */ /* 0x000fe2000f8e00ff */
[----:B------:R-:W-:Y:S01]  /*0ed0*/  UMOV UR5, URZ ;  /* 0x0000003f00057c82 */ /* 0x000fe20008000000 */
[----:B------:R-:W-:Y:S01]  /*0ee0*/  UMOV UR4, URZ ;  /* 0x0000003f00047c82 */ /* 0x000fe20008000000 */
[----:B------:R-:W-:-:S04]  /*0ef0*/  USHF.R.S32.HI UR9, URZ, 0x1f, UR8 ;  /* 0x0000001f3f097899 */ /* 0x000fc80008011408 */
[----:B------:R-:W-:-:S04]  /*0f00*/  ULEA.HI UR9, UR9, UR8, URZ, 0x6 ;  /* 0x0000000809097291 */ /* 0x000fc8000f8f303f */
[----:B------:R-:W-:Y:S01]  /*0f10*/  USHF.R.S32.HI UR13, URZ, 0x6, UR9 ;  /* 0x000000063f0d7899 */ /* 0x000fe20008011409 */
[----:B-1----:R-:W-:-:S13]  /*0f20*/  ISETP.NE.AND P4, PT, R0, 0x1, PT ;  /* 0x000000010000780c */ /* 0x002fda0003f85270 */
[----:B0-----:R-:W0:Y:S01]  /*0f30*/  @P4 LDC R3, c[0x0][0x10] ;  /* 0x00000400ff034b82 */ /* 0x001e220000000800 */
[----:B------:R-:W-:Y:S02]  /*0f40*/  @P4 IMAD.MOV.U32 R15, RZ, RZ, RZ ;  /* 0x000000ffff0f4224 */ /* 0x000fe400078e00ff */
[----:B------:R-:W-:-:S05]  /*0f50*/  @P4 IMAD.MOV.U32 R5, RZ, RZ, RZ ;  /* 0x000000ffff054224 */ /* 0x000fca00078e00ff */
[----:B------:R-:W1:Y:S01]  /*0f60*/  @!P4 LDC R9, c[0x0][0xc] ;  /* 0x00000300ff09cb82 */ /* 0x000e620000000800 */
[----:B------:R-:W-:Y:S01]  /*0f70*/  ULDC UR6, c[0x0][0xc] ;  /* 0x0000030000067ab9 */ /* 0x000fe20000000800 */
[----:B------:R-:W-:Y:S02]  /*0f80*/  ULDC UR7, c[0x0][0x10] ;  /* 0x0000040000077ab9 */ /* 0x000fe40000000800 */
[----:B------:R-:W-:-:S04]  /*0f90*/  UIMAD.WIDE.U32 UR6, UR6, UR7, URZ ;  /* 0x00000007060672a5 */ /* 0x000fc8000f8e003f */
[----:B------:R-:W3:Y:S01]  /*0fa0*/  LDC R8, c[0x0][0x14] ;  /* 0x00000500ff087b82 */ /* 0x000ee20000000800 */
[----:B0-----:R-:W-:-:S04]  /*0fb0*/  @P4 IMAD.WIDE.U32 R2, R3, UR12, R14 ;  /* 0x0000000c03024c25 */ /* 0x001fc8000f8e000e */
[----:B------:R-:W-:Y:S02]  /*0fc0*/  @P4 IMAD.IADD R3, R3, 0x1, R5 ;  /* 0x0000000103034824 */ /* 0x000fe400078e0205 */
[----:B------:R-:W-:Y:S02]  /*0fd0*/  IMAD.MOV.U32 R5, RZ, RZ, RZ ;  /* 0x000000ffff057224 */ /* 0x000fe400078e00ff */
[----:B-1----:R-:W-:-:S04]  /*0fe0*/  @!P4 IMAD.WIDE.U32 R4, R14, R9, R4 ;  /* 0x000000090e04c225 */ /* 0x002fc800078e0004 */
[----:B------:R-:W-:Y:S02]  /*0ff0*/  @!P4 IMAD.MOV.U32 R2, RZ, RZ, R4 ;  /* 0x000000ffff02c224 */ /* 0x000fe400078e0004 */
[C---:B---3--:R-:W-:Y:S02]  /*1000*/  IMAD R17, R8.reuse, UR7, RZ ;  /* 0x0000000708117c24 */ /* 0x048fe4000f8e02ff */
[----:B------:R-:W-:Y:S01]  /*1010*/  IMAD.WIDE.U32 R8, R8, UR6, RZ ;  /* 0x0000000608087c25 */ /* 0x000fe2000f8e00ff */
[----:B------:R-:W-:-:S03]  /*1020*/  ULDC.64 UR6, c[0x0][0x650] ;  /* 0x0001940000067ab9 */ /* 0x000fc60000000a00 */
[----:B------:R-:W-:Y:S02]  /*1030*/  @!P4 IMAD.MOV.U32 R3, RZ, RZ, R5 ;  /* 0x000000ffff03c224 */ /* 0x000fe400078e0005 */
[----:B------:R-:W-:Y:S01]  /*1040*/  IMAD.IADD R0, R9, 0x1, R17 ;  /* 0x0000000109007824 */ /* 0x000fe200078e0211 */
[----:B------:R-:W-:Y:S06]  /*1050*/  @P1 BRA `(.L_x_12) ;  /* 0x0000000000201947 */ /* 0x000fec0003800000 */
[----:B------:R-:W-:Y:S01]  /*1060*/  USHF.R.U32.HI UR4, URZ, 0x2, UR13 ;  /* 0x000000023f047899 */ /* 0x000fe2000801160d */
[----:B------:R-:W-:Y:S01]  /*1070*/  IADD3 R2, P1, R2, R8, RZ ;  /* 0x0000000802027210 */ /* 0x000fe20007f3e0ff */
[----:B------:R-:W-:Y:S02]  /*1080*/  UISETP.GE.U32.AND UP0, UPT, UR13, 0x1c, UPT ;  /* 0x0000001c0d00788c */ /* 0x000fe4000bf06070 */
[----:B------:R-:W-:Y:S02]  /*1090*/  UIMAD.WIDE.U32 UR4, UR4, 0x24924925, URZ ;  /* 0x24924925040478a5 */ /* 0x000fe4000f8e003f */
[----:B------:R-:W-:-:S05]  /*10a0*/  IMAD.X R3, R0, 0x1, R3, P1 ;  /* 0x0000000100037824 */ /* 0x000fca00008e0603 */
[----:B------:R-:W-:Y:S02]  /*10b0*/  UMOV UR4, URZ ;  /* 0x0000003f00047c82 */ /* 0x000fe40008000000 */
[----:B------:R-:W-:Y:S02]  /*10c0*/  @UP0 ULOP3.LUT UR4, UR5, 0x1, URZ, 0xc0, !UPT ;  /* 0x0000000105040892 */ /* 0x000fe4000f8ec03f */
[----:B------:R-:W-:-:S12]  /*10d0*/  UIMAD UR5, UR5, -0x1c, UR13 ;  /* 0xffffffe4050578a4 */ /* 0x000fd8000f8e020d */
.L_x_12:
[----:B------:R-:W-:Y:S01]  /*10e0*/  ISETP.GE.U32.AND P1, PT, R2, UR6, PT ;  /* 0x0000000602007c0c */ /* 0x000fe2000bf26070 */
[----:B------:R-:W-:Y:S01]  /*10f0*/  IMAD.MOV.U32 R6, RZ, RZ, -0x1 ;  /* 0xffffffffff067424 */ /* 0x000fe200078e00ff */
[----:B------:R-:W-:Y:S01]  /*1100*/  PRMT R17, RZ, 0x7610, R17 ;  /* 0x00007610ff117816 */ /* 0x000fe20000000011 */
[----:B------:R-:W-:Y:S01]  /*1110*/  IMAD.MOV.U32 R4, RZ, RZ, -0x1 ;  /* 0xffffffffff047424 */ /* 0x000fe200078e00ff */
[----:B------:R-:W-:Y:S01]  /*1120*/  ISETP.GE.U32.AND.EX P1, PT, R3, UR7, PT, P1 ;  /* 0x0000000703007c0c */ /* 0x000fe2000bf26110 */
[----:B------:R-:W-:-:S12]  /*1130*/  IMAD.MOV.U32 R5, RZ, RZ, -0x1 ;  /* 0xffffffffff057424 */ /* 0x000fd800078e00ff */
[----:B------:R-:W-:Y:S05]  /*1140*/  @P1 BRA `(.L_x_13) ;  /* 0x0000000400241947 */ /* 0x000fea0003800000 */
[----:B------:R-:W0:Y:S01]  /*1150*/  LDC.64 R28, c[0x0][0x628] ;  /* 0x00018a00ff1c7b82 */ /* 0x000e220000000a00 */
[----:B------:R-:W-:Y:S02]  /*1160*/  IMAD.MOV.U32 R4, RZ, RZ, R2 ;  /* 0x000000ffff047224 */ /* 0x000fe400078e0002 */
[----:B------:R-:W-:-:S05]  /*1170*/  IMAD.MOV.U32 R5, RZ, RZ, R3 ;  /* 0x000000ffff057224 */ /* 0x000fca00078e0003 */
[----:B------:R-:W1:Y:S08]  /*1180*/  LDC R6, c[0x0][0x630] ;  /* 0x00018c00ff067b82 */ /* 0x000e700000000800 */
[----:B------:R-:W3:Y:S01]  /*1190*/  LDC.64 R30, c[0x0][0x620] ;  /* 0x00018800ff1e7b82 */ /* 0x000ee20000000a00 */
[----:B0-----:R-:W-:-:S04]  /*11a0*/  ISETP.NE.U32.AND P1, PT, R28, RZ, PT ;  /* 0x000000ff1c00720c */ /* 0x001fc80003f25070 */
[----:B------:R-:W-:-:S13]  /*11b0*/  ISETP.NE.AND.EX P1, PT, R29, RZ, PT, P1 ;  /* 0x000000ff1d00720c */ /* 0x000fda0003f25310 */
[----:B-1-3--:R-:W-:Y:S05]  /*11c0*/  @!P1 BRA `(.L_x_14) ;  /* 0x0000000000289947 */ /* 0x00afea0003800000 */
[----:B------:R-:W0:Y:S02]  /*11d0*/  LDC R17, c[0x0][0x634] ;  /* 0x00018d00ff117b82 */ /* 0x000e240000000800 */
[----:B0-----:R-:W-:-:S05]  /*11e0*/  IADD3 R17, P1, R2, R17, RZ ;  /* 0x0000001102117210 */ /* 0x001fca0007f3e0ff */
[----:B------:R-:W-:-:S04]  /*11f0*/  IMAD.X R27, RZ, RZ, R3, P1 ;  /* 0x000000ffff1b7224 */ /* 0x000fc800008e0603 */
[----:B------:R-:W-:-:S04]  /*1200*/  IMAD.WIDE.U32 R4, R27, R28, RZ ;  /* 0x0000001c1b047225 */ /* 0x000fc800078e00ff */
[----:B------:R-:W-:-:S04]  /*1210*/  IMAD.WIDE.U32 R18, P1, R17, R29, R4 ;  /* 0x0000001d11127225 */ /* 0x000fc80007820004 */
[----:B------:R-:W-:-:S04]  /*1220*/  IMAD.WIDE.U32 R4, R17, R28, RZ ;  /* 0x0000001c11047225 */ /* 0x000fc800078e00ff */
[----:B------:R-:W-:Y:S01]  /*1230*/  IMAD.X R21, RZ, RZ, RZ, P1 ;  /* 0x000000ffff157224 */ /* 0x000fe200008e06ff */
[----:B------:R-:W-:Y:S01]  /*1240*/  IADD3 RZ, P1, R5, R18, RZ ;  /* 0x0000001205ff7210 */ /* 0x000fe20007f3e0ff */
[----:B------:R-:W-:-:S04]  /*1250*/  IMAD.MOV.U32 R20, RZ, RZ, R19 ;  /* 0x000000ffff147224 */ /* 0x000fc800078e0013 */
[----:B------:R-:W-:-:S08]  /*1260*/  IMAD.WIDE.U32.X R4, R27, R29, R20, P1 ;  /* 0x0000001d1b047225 */ /* 0x000fd000008e0414 */
.L_x_14:
[----:B------:R-:W0:Y:S01]  /*1270*/  LDC.64 R32, c[0x0][0x640] ;  /* 0x00019000ff207b82 */ /* 0x000e220000000a00 */
[-CC-:B------:R-:W-:Y:S01]  /*1280*/  SHF.R.U64 R37, R4, R6.reuse, R5.reuse ;  /* 0x0000000604257219 */ /* 0x180fe20000001205 */
[----:B------:R-:W-:Y:S01]  /*1290*/  IMAD.MOV.U32 R35, RZ, RZ, 0x1 ;  /* 0x00000001ff237424 */ /* 0x000fe200078e00ff */
[----:B------:R-:W-:Y:S02]  /*12a0*/  SHF.R.U32.HI R4, RZ, R6, R5 ;  /* 0x00000006ff047219 */ /* 0x000fe40000011605 */
[----:B------:R-:W-:-:S03]  /*12b0*/  IADD3 R17, P1, RZ, -R37, RZ ;  /* 0x80000025ff117210 */ /* 0x000fc60007f3e0ff */
[----:B------:R-:W1:Y:S02]  /*12c0*/  LDC R18, c[0x0][0x618] ;  /* 0x00018600ff127b82 */ /* 0x000e640000000800 */
[----:B------:R-:W-:-:S04]  /*12d0*/  IMAD.X R5, RZ, RZ, ~R4, P1 ;  /* 0x000000ffff057224 */ /* 0x000fc800008e0e04 */
[-C--:B------:R-:W-:Y:S02]  /*12e0*/  IMAD R6, R5, R30.reuse, RZ ;  /* 0x0000001e05067224 */ /* 0x080fe400078e02ff */
[----:B------:R-:W3:Y:S01]  /*12f0*/  LDC R19, c[0x0][0x608] ;  /* 0x00018200ff137b82 */ /* 0x000ee20000000800 */
[----:B------:R-:W-:-:S04]  /*1300*/  IMAD.WIDE.U32 R4, R17, R30, R2 ;  /* 0x0000001e11047225 */ /* 0x000fc800078e0002 */
[----:B------:R-:W-:-:S03]  /*1310*/  IMAD R17, R17, R31, R6 ;  /* 0x0000001f11117224 */ /* 0x000fc600078e0206 */
[----:B------:R-:W2:Y:S01]  /*1320*/  LDC R28, c[0x0][0x658] ;  /* 0x00019600ff1c7b82 */ /* 0x000ea20000000800 */
[----:B------:R-:W-:Y:S01]  /*1330*/  IMAD.IADD R5, R5, 0x1, R17 ;  /* 0x0000000105057824 */ /* 0x000fe200078e0211 */
[----:B0-----:R-:W-:Y:S01]  /*1340*/  ISETP.NE.U32.AND P1, PT, R32, RZ, PT ;  /* 0x000000ff2000720c */ /* 0x001fe20003f25070 */
[----:B------:R-:W-:-:S03]  /*1350*/  IMAD.MOV.U32 R17, RZ, RZ, -0x1 ;  /* 0xffffffffff117424 */ /* 0x000fc600078e00ff */
[----:B------:R-:W-:Y:S02]  /*1360*/  ISETP.NE.AND.EX P1, PT, R33, RZ, PT, P1 ;  /* 0x000000ff2100720c */ /* 0x000fe40003f25310 */
[----:B------:R-:W0:Y:S01]  /*1370*/  LDC R31, c[0x0][0x600] ;  /* 0x00018000ff1f7b82 */ /* 0x000e220000000800 */
[-CC-:B-1----:R-:W-:Y:S02]  /*1380*/  SHF.R.U64 R29, R4, R18.reuse, R5.reuse ;  /* 0x00000012041d7219 */ /* 0x182fe40000001205 */
[----:B------:R-:W-:-:S05]  /*1390*/  SHF.R.U32.HI R4, RZ, R18, R5 ;  /* 0x00000012ff047219 */ /* 0x000fca0000011605 */
[----:B------:R-:W1:Y:S01]  /*13a0*/  LDC R30, c[0x0][0x648] ;  /* 0x00019200ff1e7b82 */ /* 0x000e620000000800 */
[-CC-:B---3--:R-:W-:Y:S02]  /*13b0*/  SHF.R.U64 R39, R29, R19.reuse, R4.reuse ;  /* 0x000000131d277219 */ /* 0x188fe40000001204 */
[----:B------:R-:W-:-:S05]  /*13c0*/  SHF.R.U32.HI R5, RZ, R19, R4 ;  /* 0x00000013ff057219 */ /* 0x000fca0000011604 */
[----:B------:R-:W3:Y:S01]  /*13d0*/  LDC R34, c[0x0][0x638] ;  /* 0x00018e00ff227b82 */ /* 0x000ee20000000800 */
[-C--:B--2---:R-:W-:Y:S02]  /*13e0*/  SHF.L.U32 R4, R17, R28.reuse, RZ ;  /* 0x0000001c11047219 */ /* 0x084fe400000006ff */
[--C-:B------:R-:W-:Y:S02]  /*13f0*/  SHF.R.U64 R38, R39, R28, R5.reuse ;  /* 0x0000001c27267219 */ /* 0x100fe40000001205 */
[----:B------:R-:W-:Y:S02]  /*1400*/  LOP3.LUT R6, RZ, R4, RZ, 0x33, !PT ;  /* 0x00000004ff067212 */ /* 0x000fe400078e33ff */
[----:B------:R-:W-:Y:S01]  /*1410*/  SHF.R.U32.HI R5, RZ, R28, R5 ;  /* 0x0000001cff057219 */ /* 0x000fe20000011605 */
[----:B------:R-:W2:Y:S01]  /*1420*/  LDC R36, c[0x0][0x610] ;  /* 0x00018400ff247b82 */ /* 0x000ea20000000800 */
[----:B------:R-:W-:Y:S01]  /*1430*/  IMAD.MOV.U32 R4, RZ, RZ, R38 ;  /* 0x000000ffff047224 */ /* 0x000fe200078e0026 */
[----:B------:R-:W-:Y:S06]  /*1440*/  @!P1 BRA `(.L_x_15) ;  /* 0x0000000000289947 */ /* 0x000fec0003800000 */
[----:B------:R-:W4:Y:S02]  /*1450*/  LDC R17, c[0x0][0x64c] ;  /* 0x00019300ff117b82 */ /* 0x000f240000000800 */
[----:B----4-:R-:W-:-:S05]  /*1460*/  IADD3 R17, P1, R38, R17, RZ ;  /* 0x0000001126117210 */ /* 0x010fca0007f3e0ff */
        /* <DEDUP_REMOVED lines=8> */
.L_x_15:
[----:B-1----:R-:W-:Y:S01]  /*14f0*/  SHF.R.U64 R15, R4, R30, R5 ;  /* 0x0000001e040f7219 */ /* 0x002fe20000001205 */
[----:B------:R-:W-:Y:S01]  /*1500*/  @P4 IMAD R24, R25, R26, R14 ;  /* 0x0000001a19184224 */ /* 0x000fe200078e020e */
[----:B------:R-:W-:Y:S01]  /*1510*/  LOP3.LUT R5, R39, R6, RZ, 0xc0, !PT ;  /* 0x0000000627057212 */ /* 0x000fe200078ec0ff */
[----:B0-----:R-:W-:Y:S01]  /*1520*/  VIADD R6, R31, 0xffffffff ;  /* 0xffffffff1f067836 */ /* 0x001fe20000000000 */
[----:B------:R-:W-:Y:S01]  /*1530*/  SHF.L.U32 R4, R35, R28, RZ ;  /* 0x0000001c23047219 */ /* 0x000fe200000006ff */
[----:B------:R-:W-:-:S03]  /*1540*/  IMAD.MOV R17, RZ, RZ, -R15 ;  /* 0x000000ffff117224 */ /* 0x000fc600078e0a0f */
[----:B------:R-:W-:Y:S01]  /*1550*/  LOP3.LUT R29, R29, R6, RZ, 0xc0, !PT ;  /* 0x000000061d1d7212 */ /* 0x000fe200078ec0ff */
[----:B------:R-:W-:Y:S02]  /*1560*/  IMAD R5, R4, R15, R5 ;  /* 0x0000000f04057224 */ /* 0x000fe400078e0205 */
[----:B---3--:R-:W-:Y:S02]  /*1570*/  IMAD R4, R17, R34, R38 ;  /* 0x0000002211047224 */ /* 0x008fe400078e0226 */
[----:B--2---:R-:W-:Y:S02]  /*1580*/  IMAD R6, R5, R36, R24 ;  /* 0x0000002405067224 */ /* 0x004fe400078e0218 */
[----:B------:R-:W-:Y:S02]  /*1590*/  IMAD R5, R4, R31, R29 ;  /* 0x0000001f04057224 */ /* 0x000fe400078e021d */
[----:B------:R-:W-:-:S03]  /*15a0*/  IMAD.MOV.U32 R17, RZ, RZ, 0x1 ;  /* 0x00000001ff117424 */ /* 0x000fc600078e00ff */
[----:B------:R-:W-:Y:S02]  /*15b0*/  SEL R4, R5, R6, !P4 ;  /* 0x0000000605047207 */ /* 0x000fe40006000000 */
[----:B------:R-:W-:Y:S01]  /*15c0*/  SEL R6, R6, R5, !P4 ;  /* 0x0000000506067207 */ /* 0x000fe20006000000 */
[----:B------:R-:W-:-:S07]  /*15d0*/  IMAD.MOV.U32 R5, RZ, RZ, R37 ;  /* 0x000000ffff057224 */ /* 0x000fce00078e0025 */
.L_x_13:
[----:B------:R-:W-:Y:S05]  /*15e0*/  @!P3 BRA `(.L_x_16) ;  /* 0x00000000000cb947 */ /* 0x000fea0003800000 */
[----:B------:R-:W-:Y:S01]  /*15f0*/  UCGABAR_WAIT ;  /* 0x0000000000007dc7 */ /* 0x000fe20008000000 */
[----:B------:R-:W-:Y:S01]  /*1600*/  CCTL.IVALL ;  /* 0x00000000ff00798f */ /* 0x000fe20002000000 */
[----:B------:R-:W-:Y:S05]  /*1610*/  BRA `(.L_x_17) ;  /* 0x0000000000047947 */ /* 0x000fea0003800000 */
.L_x_16:
[----:B------:R-:W-:Y:S06]  /*1620*/  BAR.SYNC.DEFER_BLOCKING 0x0 ;  /* 0x0000000000007b1d */ /* 0x000fec0000010000 */
.L_x_17:
[----:B------:R-:W-:Y:S05]  /*1630*/  @!P2 BRA `(.L_x_18) ;  /* 0x0000004000f0a947 */ /* 0x000fea0003800000 */
[----:B------:R-:W-:-:S13]  /*1640*/  ISETP.GT.U32.AND P1, PT, R40, 0x1, PT ;  /* 0x000000012800780c */ /* 0x000fda0003f24070 */
[----:B------:R-:W-:Y:S05]  /*1650*/  @P1 EXIT ;  /* 0x000000000000194d */ /* 0x000fea0003800000 */
.L_x_19:
[----:B------:R-:W-:-:S08]  /*1660*/  NOP ;  /* 0x0000000000007918 */ /* 0x000fd00000000000 */
[----:B------:R-:W0:Y:S02]  /*1670*/  USETMAXREG.TRY_ALLOC.CTAPOOL UP0, 0xe8 ;  /* 0x000000e8000079c8 */ /* 0x000e240008000600 */
[----:B0-----:R-:W-:-:S13]  /*1680*/  PLOP3.LUT P1, PT, PT, PT, UP0, 0x80, 0x0 ;  /* 0x000000000000781c */ /* 0x001fda0003f2f008 */
[----:B------:R-:W-:Y:S05]  /*1690*/  @!P1 BRA `(.L_x_19) ;  /* 0xfffffffc00f09947 */ /* 0x000fea000383ffff */
[----:B------:R-:W-:-:S13]  /*16a0*/  LOP3.LUT P1, RZ, R17, 0xff, RZ, 0xc0, !PT ;  /* 0x000000ff11ff7812 */ /* 0x000fda000782c0ff */
[----:B------:R-:W-:Y:S05]  /*16b0*/  @!P1 EXIT ;  /* 0x000000000000994d */ /* 0x000fea0003800000 */
[----:B------:R-:W0:Y:S01]  /*16c0*/  S2UR UR6, SR_CgaCtaId ;  /* 0x00000000000679c3 */ /* 0x000e220000008800 */
[CC--:B------:R-:W-:Y:S01]  /*16d0*/  LEA.HI R11, R23.reuse, R10.reuse, RZ, 0x2 ;  /* 0x0000000a170b7211 */ /* 0x0c0fe200078f10ff */
[----:B------:R-:W-:Y:S01]  /*16e0*/  UIADD3 UR7, UR15, -0x1, URZ ;  /* 0xffffffff0f077890 */ /* 0x000fe2000fffe03f */
[----:B------:R-:W-:Y:S01]  /*16f0*/  LEA.HI R23, R23, R10, RZ, 0x5 ;  /* 0x0000000a17177211 */ /* 0x000fe200078f28ff */
[----:B------:R-:W-:Y:S01]  /*1700*/  UMOV UR12, 0x400 ;  /* 0x00000400000c7882 */ /* 0x000fe20000000000 */
[--C-:B------:R-:W-:Y:S01]  /*1710*/  SHF.R.S32.HI R14, RZ, 0x2, R11.reuse ;  /* 0x00000002ff0e7819 */ /* 0x100fe2000001140b */
[----:B------:R-:W-:Y:S01]  /*1720*/  UISETP.LT.AND UP0, UPT, UR13, 0x1, UPT ;  /* 0x000000010d00788c */ /* 0x000fe2000bf01270 */
[----:B------:R-:W-:Y:S01]  /*1730*/  SHF.R.S32.HI R15, RZ, 0x1f, R11 ;  /* 0x0000001fff0f7819 */ /* 0x000fe2000001140b */
[----:B------:R-:W-:Y:S01]  /*1740*/  USHF.L.U32 UR22, UR13, 0x1, URZ ;  /* 0x000000010d167899 */ /* 0x000fe2000800063f */
[----:B------:R-:W-:Y:S01]  /*1750*/  SHF.R.S32.HI R23, RZ, 0x5, R23 ;  /* 0x00000005ff177819 */ /* 0x000fe20000011417 */
[----:B------:R-:W-:Y:S01]  /*1760*/  USEL UR14, UR13, 0x1, UP0 ;  /* 0x000000010d0e7887 */ /* 0x000fe20008000000 */
[----:B------:R-:W-:Y:S01]  /*1770*/  LEA.HI R15, R15, R14, RZ, 0x3 ;  /* 0x0000000e0f0f7211 */ /* 0x000fe200078f18ff */
[----:B------:R-:W-:Y:S01]  /*1780*/  UISETP.NE.AND UP0, UPT, UR7, URZ, UPT ;  /* 0x0000003f0700728c */ /* 0x000fe2000bf05270 */
[----:B------:R-:W-:Y:S01]  /*1790*/  LOP3.LUT R17, R11, 0xfffffffc, RZ, 0xc0, !PT ;  /* 0xfffffffc0b117812 */ /* 0x000fe200078ec0ff */
[----:B------:R-:W-:Y:S01]  /*17a0*/  UIADD3 UR14, -UR14, UR13, URZ ;  /* 0x0000000d0e0e7290 */ /* 0x000fe2000fffe13f */
[----:B------:R-:W-:Y:S01]  /*17b0*/  LOP3.LUT R15, R15, 0xfffffff8, RZ, 0xc0, !PT ;  /* 0xfffffff80f0f7812 */ /* 0x000fe200078ec0ff */
[----:B------:R-:W-:Y:S01]  /*17c0*/  USEL UR9, URZ, 0x1, UP0 ;  /* 0x000000013f097887 */ /* 0x000fe20008000000 */
[----:B------:R-:W-:Y:S01]  /*17d0*/  LOP3.LUT R85, R7, 0x1, RZ, 0xfc, !PT ;  /* 0x0000000107557812 */ /* 0x000fe200078efcff */
[----:B------:R-:W-:-:S02]  /*17e0*/  IMAD.IADD R17, R10, 0x1, -R17 ;  /* 0x000000010a117824 */ /* 0x000fc400078e0a11 */
[----:B------:R-:W-:Y:S02]  /*17f0*/  IMAD.IADD R14, R14, 0x1, -R15 ;  /* 0x000000010e0e7824 */ /* 0x000fe400078e0a0f */
[----:B------:R-:W-:Y:S01]  /*1800*/  IMAD.U32 R86, RZ, RZ, UR9 ;  /* 0x00000009ff567e24 */ /* 0x000fe2000f8e00ff */
[----:B0-----:R-:W-:Y:S02]  /*1810*/  ULEA UR12, UR6, UR12, 0x18 ;  /* 0x0000000c060c7291 */ /* 0x001fe4000f8ec03f */
[--C-:B------:R-:W-:Y:S01]  /*1820*/  SHF.R.S32.HI R15, RZ, 0x1f, R14.reuse ;  /* 0x0000001fff0f7819 */ /* 0x100fe2000001140e */
[----:B------:R-:W-:Y:S01]  /*1830*/  USHF.L.U32 UR6, UR7, 0x3, URZ ;  /* 0x0000000307067899 */ /* 0x000fe2000800063f */
[C-C-:B------:R-:W-:Y:S01]  /*1840*/  IMAD R20, R23.reuse, -0x10, -R14.reuse ;  /* 0xfffffff017147824 */ /* 0x140fe200078e0a0e */
[----:B------:R-:W-:Y:S02]  /*1850*/  UIADD3 UR7, UR12, 0x1c300, URZ ;  /* 0x0001c3000c077890 */ /* 0x000fe4000fffe03f */
[----:B------:R-:W-:Y:S01]  /*1860*/  ULOP3.LUT UR6, UR6, 0x8, URZ, 0xc0, !UPT ;  /* 0x0000000806067892 */ /* 0x000fe2000f8ec03f */
[----:B------:R-:W-:Y:S01]  /*1870*/  IMAD.WIDE R10, R23, 0x10, R14 ;  /* 0x00000010170a7825 */ /* 0x000fe200078e020e */
[----:B------:R-:W-:-:S02]  /*1880*/  UIADD3 UR8, UR12, 0x300, URZ ;  /* 0x000003000c087890 */ /* 0x000fc4000fffe03f */
[----:B------:R-:W-:Y:S02]  /*1890*/  USHF.R.U32.HI UR7, URZ, 0x4, UR7 ;  /* 0x000000043f077899 */ /* 0x000fe40008011607 */
[----:B------:R-:W-:Y:S02]  /*18a0*/  USHF.R.U32.HI UR8, URZ, 0x4, UR8 ;  /* 0x000000043f087899 */ /* 0x000fe40008011608 */
[----:B------:R-:W-:Y:S02]  /*18b0*/  ULOP3.LUT UR24, UR6, 0x8, URZ, 0x3c, !UPT ;  /* 0x0000000806187892 */ /* 0x000fe4000f8e3c3f */
[----:B------:R-:W-:Y:S02]  /*18c0*/  ULOP3.LUT UR16, UR6, 0x18, URZ, 0x3c, !UPT ;  /* 0x0000001806107892 */ /* 0x000fe4000f8e3c3f */
[----:B------:R-:W-:Y:S01]  /*18d0*/  UIADD3 UR23, UR12, 0x1d0, URZ ;  /* 0x000001d00c177890 */ /* 0x000fe2000fffe03f */
[----:B------:R-:W-:Y:S01]  /*18e0*/  ULDC UR6, c[0x0][0x284] ;  /* 0x0000a10000067ab9 */ /* 0x000fe20000000800 */
[----:B------:R-:W-:Y:S01]  /*18f0*/  ULOP3.LUT UR7, UR7, 0x3fff, URZ, 0xc0, !UPT ;  /* 0x00003fff07077892 */ /* 0x000fe2000f8ec03f */
[----:B------:R-:W-:Y:S01]  /*1900*/  VIADD R20, R20, UR6 ;  /* 0x0000000614147c36 */ /* 0x000fe20008000000 */
[----:B------:R-:W-:-:S02]  /*1910*/  ULOP3.LUT UR8, UR8, 0x3fff, URZ, 0xc0, !UPT ;  /* 0x00003fff08087892 */ /* 0x000fc4000f8ec03f */
[----:B------:R-:W-:Y:S02]  /*1920*/  ULEA UR15, UR15, UR23, 0x3 ;  /* 0x000000170f0f7291 */ /* 0x000fe4000f8e183f */
[----:B------:R-:W-:Y:S02]  /*1930*/  ULOP3.LUT UR17, UR7, 0x10000, URZ, 0xfc, !UPT ;  /* 0x0001000007117892 */ /* 0x000fe4000f8efc3f */
[----:B------:R-:W-:-:S12]  /*1940*/  ULOP3.LUT UR18, UR8, 0x10000, URZ, 0xfc, !UPT ;  /* 0x0001000008127892 */ /* 0x000fd8000f8efc3f */
.L_x_110:
[----:B------:R-:W-:Y:S01]  /*1950*/  SHF.L.U32 R14, R86, 0x1f, RZ ;  /* 0x0000001f560e7819 */ /* 0x000fe200000006ff */
[----:B------:R-:W0:Y:S01]  /*1960*/  LDC R15, c[0x0][0x28c] ;  /* 0x0000a300ff0f7b82 */ /* 0x000e220000000800 */
[----:B------:R-:W-:Y:S01]  /*1970*/  UMOV UR6, URZ ;  /* 0x0000003f00067c82 */ /* 0x000fe20008000000 */
[----:B------:R-:W-:Y:S01]  /*1980*/  UMOV UR19, UR5 ;  /* 0x0000000500137c82 */ /* 0x000fe20008000000 */
[----:B------:R-:W1:Y:S01]  /*1990*/  SYNCS.PHASECHK.TRANS64.TRYWAIT P1, [UR15+-0x8], R14 ;  /* 0xfffff80eff0075a7 */ /* 0x000e62000802014f */
[----:B0-----:R-:W-:Y:S01]  /*19a0*/  ISETP.GE.AND P2, PT, R15, 0x1, PT ;  /* 0x000000010f00780c */ /* 0x001fe20003f46270 */
[----:B-1-34-:R-:W-:-:S12]  /*19b0*/  @!P1 BRA `(.L_x_20) ;  /* 0x0000005c00689947 */ /* 0x01afd80003800000 */
.L_x_156:
[----:B------:R-:W-:Y:S01]  /*19c0*/  UMOV UR7, URZ ;  /* 0x0000003f00077c82 */ /* 0x000fe20008000000 */
[----:B------:R-:W-:Y:S01]  /*19d0*/  UMOV UR8, URZ ;  /* 0x0000003f00087c82 */ /* 0x000fe20008000000 */
[----:B------:R-:W-:Y:S01]  /*19e0*/  CS2R R22, SRZ ;  /* 0x0000000000167805 */ /* 0x000fe2000001ff00 */
[----:B------:R-:W-:Y:S01]  /*19f0*/  IMAD.MOV.U32 R21, RZ, RZ, RZ ;  /* 0x000000ffff157224 */ /* 0x000fe200078e00ff */
[----:B------:R-:W-:Y:S02]  /*1a00*/  CS2R R56, SRZ ;  /* 0x0000000000387805 */ /* 0x000fe4000001ff00 */
[----:B------:R-:W-:Y:S02]  /*1a10*/  CS2R R58, SRZ ;  /* 0x00000000003a7805 */ /* 0x000fe4000001ff00 */
[----:B------:R-:W-:Y:S02]  /*1a20*/  CS2R R60, SRZ ;  /* 0x00000000003c7805 */ /* 0x000fe4000001ff00 */
[----:B------:R-:W-:-:S02]  /*1a30*/  CS2R R62, SRZ ;  /* 0x00000000003e7805 */ /* 0x000fc4000001ff00 */
[----:B------:R-:W-:Y:S02]  /*1a40*/  CS2R R64, SRZ ;  /* 0x0000000000407805 */ /* 0x000fe4000001ff00 */
[----:B------:R-:W-:Y:S02]  /*1a50*/  CS2R R66, SRZ ;  /* 0x0000000000427805 */ /* 0x000fe4000001ff00 */
[----:B------:R-:W-:Y:S02]  /*1a60*/  CS2R R68, SRZ ;  /* 0x0000000000447805 */ /* 0x000fe4000001ff00 */
[----:B------:R-:W-:Y:S02]  /*1a70*/  CS2R R70, SRZ ;  /* 0x0000000000467805 */ /* 0x000fe4000001ff00 */
[----:B------:R-:W-:Y:S02]  /*1a80*/  CS2R R72, SRZ ;  /* 0x0000000000487805 */ /* 0x000fe4000001ff00 */
[----:B------:R-:W-:-:S02]  /*1a90*/  CS2R R74, SRZ ;  /* 0x00000000004a7805 */ /* 0x000fc4000001ff00 */
[----:B------:R-:W-:Y:S02]  /*1aa0*/  CS2R R76, SRZ ;  /* 0x00000000004c7805 */ /* 0x000fe4000001ff00 */
[----:B------:R-:W-:Y:S02]  /*1ab0*/  CS2R R78, SRZ ;  /* 0x00000000004e7805 */ /* 0x000fe4000001ff00 */
[----:B------:R-:W-:Y:S02]  /*1ac0*/  CS2R R80, SRZ ;  /* 0x0000000000507805 */ /* 0x000fe4000001ff00 */
[----:B------:R-:W-:Y:S01]  /*1ad0*/  CS2R R82, SRZ ;  /* 0x0000000000527805 */ /* 0x000fe2000001ff00 */
[----:B------:R-:W-:Y:S01]  /*1ae0*/  IMAD.MOV.U32 R84, RZ, RZ, RZ ;  /* 0x000000ffff547224 */ /* 0x000fe200078e00ff */
[----:B------:R-:W-:Y:S01]  /*1af0*/  CS2R R24, SRZ ;  /* 0x0000000000187805 */ /* 0x000fe2000001ff00 */
[----:B------:R-:W-:Y:S01]  /*1b00*/  IMAD.U32 R87, RZ, RZ, UR4 ;  /* 0x00000004ff577e24 */ /* 0x000fe2000f8e00ff */
        /* <DEDUP_REMOVED lines=14> */
[----:B------:R-:W-:Y:S01]  /*1bf0*/  CS2R R54, SRZ ;  /* 0x0000000000367805 */ /* 0x000fe2000001ff00 */
[----:B------:R-:W-:Y:S06]  /*1c00*/  @!P2 BRA `(.L_x_21) ;  /* 0x00000004005ca947 */ /* 0x000fec0003800000 */
[----:B------:R-:W-:-:S13]  /*1c10*/  ISETP.NE.AND P2, PT, R85, 0x3, PT ;  /* 0x000000035500780c */ /* 0x000fda0003f45270 */
[----:B------:R-:W-:Y:S05]  /*1c20*/  @!P2 BRA `(.L_x_22) ;  /* 0x000000000004a947 */ /* 0x000fea0003800000 */
[----:B------:R-:W-:Y:S01]  /*1c30*/  BPT.TRAP 0x1 ;  /* 0x000000040000795c */ /* 0x000fe20000300000 */
.L_x_22:
[----:B------:R-:W-:Y:S01]  /*1c40*/  ULEA UR6, UR5, UR12, 0x3 ;  /* 0x0000000c05067291 */ /* 0x000fe2000f8e183f */
[----:B0-----:R-:W-:-:S05]  /*1c50*/  IMAD.U32 R14, RZ, RZ, UR4 ;  /* 0x00000004ff0e7e24 */ /* 0x001fca000f8e00ff */
[----:B------:R-:W-:-:S04]  /*1c60*/  SHF.L.U32 R14, R14, 0x1f, RZ ;  /* 0x0000001f0e0e7819 */ /* 0x000fc800000006ff */
[----:B------:R0:W1:Y:S01]  /*1c70*/  SYNCS.PHASECHK.TRANS64.TRYWAIT P1, [UR6], R14 ;  /* 0x0000000eff0075a7 */ /* 0x0000620008020146 */
[----:B------:R-:W-:Y:S05]  /*1c80*/  @!P2 BRA `(.L_x_23) ;  /* 0x000000000004a947 */ /* 0x000fea0003800000 */
[----:B------:R-:W-:Y:S01]  /*1c90*/  BPT.TRAP 0x1 ;  /* 0x000000040000795c */ /* 0x000fe20000300000 */
.L_x_23:
[----:B-1----:R-:W-:Y:S05]  /*1ca0*/  @P1 BRA `(.L_x_24) ;  /* 0x0000000000081947 */ /* 0x002fea0003800000 */
[----:B------:R-:W1:Y:S02]  /*1cb0*/  SYNCS.PHASECHK.TRANS64.TRYWAIT P1, [UR6], R14 ;  /* 0x0000000eff0075a7 */ /* 0x000e640008020146 */
[----:B-1----:R-:W-:Y:S05]  /*1cc0*/  @!P1 BRA `(.L_x_25) ;  /* 0x0000005800bc9947 */ /* 0x002fea0003800000 */
.L_x_24:
[----:B------:R-:W-:Y:S01]  /*1cd0*/  ULEA UR8, UR5, UR18, 0x8 ;  /* 0x0000001205087291 */ /* 0x000fe2000f8e403f */
[----:B------:R-:W-:Y:S01]  /*1ce0*/  WARPGROUP.ARRIVE ;  /* 0x00000000000079c5 */ /* 0x000fe20000000000 */
[----:B------:R-:W-:Y:S01]  /*1cf0*/  ULEA UR10, UR5, UR17, 0x8 ;  /* 0x00000011050a7291 */ /* 0x000fe2000f8e403f */
[----:B------:R-:W-:Y:S01]  /*1d00*/  CS2R R22, SRZ ;  /* 0x0000000000167805 */ /* 0x000fe2000001ff00 */
[----:B------:R-:W-:Y:S01]  /*1d10*/  UMOV UR9, 0x80000020 ;  /* 0x8000002000097882 */ /* 0x000fe20000000000 */
[----:B------:R-:W-:Y:S01]  /*1d20*/  UMOV UR11, 0x80000020 ;  /* 0x80000020000b7882 */ /* 0x000fe20000000000 */
[----:B------:R-:W-:Y:S01]  /*1d30*/  ULDC UR7, c[0x0][0x50c] ;  /* 0x0001430000077ab9 */ /* 0x000fe20000000800 */
[----:B------:R-:W-:Y:S01]  /*1d40*/  UMOV UR6, 0x2 ;  /* 0x0000000200067882 */ /* 0x000fe20000000000 */
[----:B------:R-:W-:Y:S01]  /*1d50*/  UISETP.NE.AND UP0, UPT, UR7, 0x2, UPT ;  /* 0x000000020700788c */ /* 0x000fe2000bf05270 */
[----:B------:R-:W-:Y:S01]  /*1d60*/  IMAD.MOV.U32 R21, RZ, RZ, RZ ;  /* 0x000000ffff157224 */ /* 0x000fe200078e00ff */
[----:B------:R-:W-:Y:S01]  /*1d70*/  CS2R R56, SRZ ;  /* 0x0000000000387805 */ /* 0x000fe2000001ff00 */
[----:B------:R-:W-:Y:S01]  /*1d80*/  QGMMA.64x64x32.F32.E5M2.E5M2 R24, gdesc[UR8], RZ, !UPT ;  /* 0x00e00000081879f3 */ /* 0x000fe2000c7038ff */
[----:B------:R-:W-:Y:S01]  /*1d90*/  USEL UR7, URZ, 0x1, UP0 ;  /* 0x000000013f077887 */ /* 0x000fe20008000000 */
[----:B------:R-:W-:Y:S01]  /*1da0*/  CS2R R58, SRZ ;  /* 0x00000000003a7805 */ /* 0x000fe2000001ff00 */
[----:B------:R-:W-:Y:S01]  /*1db0*/  UIADD3 UR8, UR8, 0x2, URZ ;  /* 0x0000000208087890 */ /* 0x000fe2000fffe03f */
[----:B------:R-:W-:Y:S01]  /*1dc0*/  CS2R R60, SRZ ;  /* 0x00000000003c7805 */ /* 0x000fe2000001ff00 */
[----:B------:R-:W-:Y:S01]  /*1dd0*/  UIADD3 UR10, UR10, 0x2, URZ ;  /* 0x000000020a0a7890 */ /* 0x000fe2000fffe03f */
[----:B------:R-:W-:-:S02]  /*1de0*/  CS2R R62, SRZ ;  /* 0x00000000003e7805 */ /* 0x000fc4000001ff00 */
[----:B------:R-:W-:Y:S01]  /*1df0*/  ISETP.NE.AND P1, PT, RZ, UR7, PT ;  /* 0x00000007ff007c0c */ /* 0x000fe2000bf25270 */
[----:B------:R-:W-:Y:S01]  /*1e00*/  UMOV UR9, 0x80000020 ;  /* 0x8000002000097882 */ /* 0x000fe20000000000 */
[----:B------:R-:W-:Y:S01]  /*1e10*/  UMOV UR11, 0x80000020 ;  /* 0x80000020000b7882 */ /* 0x000fe20000000000 */
        /* <DEDUP_REMOVED lines=9> */
[----:B------:R-:W-:Y:S01]  /*1eb0*/  CS2R R82, SRZ ;  /* 0x0000000000527805 */ /* 0x000fe2000001ff00 */
[----:B------:R-:W-:Y:S01]  /*1ec0*/  IMAD.MOV.U32 R84, RZ, RZ, RZ ;  /* 0x000000ffff547224 */ /* 0x000fe200078e00ff */
[----:B------:R-:W-:Y:S01]  /*1ed0*/  QGMMA.64x64x32.F32.E5M2.E5M2 R24, gdesc[UR8], R24, gsb0 ;  /* 0x00e00000081879f3 */ /* 0x000fe20008003818 */
[----:B------:R-:W-:Y:S05]  /*1ee0*/  @!P1 BRA `(.L_x_26) ;  /* 0x0000000000889947 */ /* 0x000fea0003800000 */
[----:B------:R-:W-:Y:S02]  /*1ef0*/  WARPGROUP.DEPBAR.LE gsb0, 0x0 ;  /* 0x00008000000079c5 */ /* 0x000fe40000010000 */
[----:B------:R-:W-:-:S01]  /*1f00*/  FADD R83, RZ, R24 ;  /* 0x00000018ff537221 */ /* 0x000fc20000000000 */
[----:B------:R-:W-:Y:S01]  /*1f10*/  FADD R84, RZ, R25 ;  /* 0x00000019ff547221 */ /* 0x000fe20000000000 */
        /* <DEDUP_REMOVED lines=30> */
[----:B------:R-:W-:-:S06]  /*2100*/  UMOV UR6, URZ ;  /* 0x0000003f00067c82 */ /* 0x000fcc0008000000 */
.L_x_26:
[----:B------:R-:W-:-:S04]  /*2110*/  UIADD3 UR19, UR5, 0x1, URZ ;  /* 0x0000000105137890 */ /* 0x000fc8000fffe03f */
[----:B------:R-:W-:-:S04]  /*2120*/  UISETP.NE.AND UP0, UPT, UR19, 0x1c, UPT ;  /* 0x0000001c1300788c */ /* 0x000fc8000bf05270 */
[----:B------:R-:W-:Y:S02]  /*2130*/  USEL UR8, URZ, 0x1, UP0 ;  /* 0x000000013f087887 */ /* 0x000fe40008000000 */
[----:B------:R-:W-:Y:S02]  /*2140*/  USEL UR19, UR19, URZ, UP0 ;  /* 0x0000003f13137287 */ /* 0x000fe40008000000 */
[----:B------:R-:W-:-:S06]  /*2150*/  ULOP3.LUT UR8, UR4, UR8, URZ, 0x3c, !UPT ;  /* 0x0000000804087292 */ /* 0x000fcc000f8e3c3f */
[----:B------:R-:W-:Y:S01]  /*2160*/  IMAD.U32 R87, RZ, RZ, UR8 ;  /* 0x00000008ff577e24 */ /* 0x000fe2000f8e00ff */
[----:B------:R-:W-:-:S06]  /*2170*/  UMOV UR8, 0x1 ;  /* 0x0000000100087882 */ /* 0x000fcc0000000000 */
.L_x_21:
[----:B------:R-:W-:-:S06]  /*2180*/  UISETP.GE.AND UP0, UPT, UR14, 0x1, UPT ;  /* 0x000000010e00788c */ /* 0x000fcc000bf06270 */
[----:B------:R-:W-:-:S13]  /*2190*/  PLOP3.LUT P1, PT, PT, PT, UP0, 0x80, 0x0 ;  /* 0x000000000000781c */ /* 0x000fda0003f2f008 */
[----:B------:R-:W-:Y:S05]  /*21a0*/  @!P1 BRA `(.L_x_27) ;  /* 0x0000000400649947 */ /* 0x000fea0003800000 */
[----:B01----:R-:W-:Y:S01]  /*21b0*/  IMAD.U32 R14, RZ, RZ, UR14 ;  /* 0x0000000eff0e7e24 */ /* 0x003fe2000f8e00ff */
[----:B------:R-:W-:Y:S01]  /*21c0*/  ULDC UR25, c[0x0][0x50c] ;  /* 0x0001430000197ab9 */ /* 0x000fe20000000800 */
[----:B------:R-:W-:-:S07]  /*21d0*/  IMAD.U32 R15, RZ, RZ, UR5 ;  /* 0x00000005ff0f7e24 */ /* 0x000fce000f8e00ff */
.L_x_35:
[----:B------:R-:W-:-:S13]  /*21e0*/  ISETP.NE.AND P2, PT, R85, 0x3, PT ;  /* 0x000000035500780c */ /* 0x000fda0003f45270 */
[----:B0-----:R-:W-:Y:S05]  /*21f0*/  @!P2 BRA `(.L_x_28) ;  /* 0x000000000004a947 */ /* 0x001fea0003800000 */
[----:B------:R-:W-:Y:S01]  /*2200*/  BPT.TRAP 0x1 ;  /* 0x000000040000795c */ /* 0x000fe20000300000 */
.L_x_28:
[----:B------:R-:W-:Y:S01]  /*2210*/  ULEA UR9, UR19, UR12, 0x3 ;  /* 0x0000000c13097291 */ /* 0x000fe2000f8e183f */
[----:B------:R-:W-:-:S08]  /*2220*/  SHF.L.U32 R18, R87, 0x1f, RZ ;  /* 0x0000001f57127819 */ /* 0x000fd000000006ff */
[----:B------:R0:W1:Y:S01]  /*2230*/  SYNCS.PHASECHK.TRANS64.TRYWAIT P1, [UR9], R18 ;  /* 0x00000012ff0075a7 */ /* 0x0000620008020149 */
[----:B------:R-:W-:Y:S05]  /*2240*/  @!P2 BRA `(.L_x_29) ;  /* 0x000000000004a947 */ /* 0x000fea0003800000 */
[----:B------:R-:W-:Y:S01]  /*2250*/  BPT.TRAP 0x1 ;  /* 0x000000040000795c */ /* 0x000fe20000300000 */
.L_x_29:
[----:B-1----:R-:W-:Y:S05]  /*2260*/  @P1 BRA `(.L_x_30) ;  /* 0x0000000000081947 */ /* 0x002fea0003800000 */
[----:B------:R-:W1:Y:S02]  /*2270*/  SYNCS.PHASECHK.TRANS64.TRYWAIT P1, [UR9], R18 ;  /* 0x00000012ff0075a7 */ /* 0x000e640008020149 */
[----:B-1----:R-:W-:Y:S05]  /*2280*/  @!P1 BRA `(.L_x_31) ;  /* 0x0000005400649947 */ /* 0x002fea0003800000 */
.L_x_30:
[----:B------:R-:W-:Y:S01]  /*2290*/  UISETP.NE.AND UP0, UPT, UR7, URZ, UPT ;  /* 0x0000003f0700728c */ /* 0x000fe2000bf05270 */
[----:B------:R-:W-:Y:S01]  /*22a0*/  WARPGROUP.ARRIVE ;  /* 0x00000000000079c5 */ /* 0x000fe20000000000 */
[----:B------:R-:W-:Y:S02]  /*22b0*/  ULEA UR10, UR19, UR17, 0x8 ;  /* 0x00000011130a7291 */ /* 0x000fe4000f8e403f */
[----:B------:R-:W-:Y:S01]  /*22c0*/  USEL UR8, UR8, URZ, !UP0 ;  /* 0x0000003f08087287 */ /* 0x000fe2000c000000 */
[----:B------:R-:W-:Y:S01]  /*22d0*/  UMOV UR9, 0x80000020 ;  /* 0x8000002000097882 */ /* 0x000fe20000000000 */
[----:B------:R-:W-:Y:S02]  /*22e0*/  UMOV UR11, 0x80000020 ;  /* 0x80000020000b7882 */ /* 0x000fe40000000000 */
[----:B------:R-:W-:Y:S02]  /*22f0*/  UISETP.NE.U32.AND UP0, UPT, UR8, URZ, UPT ;  /* 0x0000003f0800728c */ /* 0x000fe4000bf05070 */
[----:B------:R-:W-:-:S02]  /*2300*/  ULEA UR8, UR19, UR18, 0x8 ;  /* 0x0000001213087291 */ /* 0x000fc4000f8e403f */
[----:B------:R-:W-:-:S07]  /*2310*/  UIADD3 UR6, UR6, 0x2, URZ ;  /* 0x0000000206067890 */ /* 0x000fce000fffe03f */
[----:B------:R-:W-:Y:S01]  /*2320*/  QGMMA.64x64x32.F32.E5M2.E5M2 R24, gdesc[UR8], R24, UP0 ;  /* 0x00e00000081879f3 */ /* 0x000fe2000bf03818 */
[----:B------:R-:W-:Y:S02]  /*2330*/  UIADD3 UR8, UR8, 0x2, URZ ;  /* 0x0000000208087890 */ /* 0x000fe4000fffe03f */
[----:B------:R-:W-:Y:S01]  /*2340*/  UIADD3 UR10, UR10, 0x2, URZ ;  /* 0x000000020a0a7890 */ /* 0x000fe2000fffe03f */
[----:B------:R-:W-:Y:S01]  /*2350*/  UMOV UR9, 0x80000020 ;  /* 0x8000002000097882 */ /* 0x000fe20000000000 */
[----:B------:R-:W-:Y:S01]  /*2360*/  UMOV UR11, 0x80000020 ;  /* 0x80000020000b7882 */ /* 0x000fe20000000000 */
[----:B------:R-:W-:-:S04]  /*2370*/  UISETP.NE.AND UP0, UPT, UR6, UR25, UPT ;  /* 0x000000190600728c */ /* 0x000fc8000bf05270 */
[----:B------:R-:W-:-:S06]  /*2380*/  USEL UR7, URZ, 0x1, UP0 ;  /* 0x000000013f077887 */ /* 0x000fcc0008000000 */
[----:B------:R-:W-:Y:S01]  /*2390*/  ISETP.NE.AND P1, PT, RZ, UR7, PT ;  /* 0x00000007ff007c0c */ /* 0x000fe2000bf25270 */
[----:B------:R-:W-:Y:S03]  /*23a0*/  QGMMA.64x64x32.F32.E5M2.E5M2 R24, gdesc[UR8], R24, gsb0 ;  /* 0x00e00000081879f3 */ /* 0x000fe60008003818 */
[----:B------:R-:W-:-:S09]  /*23b0*/  WARPGROUP.DEPBAR.LE gsb0, 0x1 ;  /* 0x00008000000079c5 */ /* 0x000fd20000010100 */
[----:B------:R-:W-:Y:S05]  /*23c0*/  @!P1 BRA `(.L_x_32) ;  /* 0x0000000000889947 */ /* 0x000fea0003800000 */
[----:B------:R-:W-:Y:S02]  /*23d0*/  WARPGROUP.DEPBAR.LE gsb0, 0x0 ;  /* 0x00008000000079c5 */ /* 0x000fe40000010000 */
[----:B------:R-:W-:-:S01]  /*23e0*/  FADD R83, R24, R83 ;  /* 0x0000005318537221 */ /* 0x000fc20000000000 */
[----:B------:R-:W-:Y:S01]  /*23f0*/  FADD R84, R25, R84 ;  /* 0x0000005419547221 */ /* 0x000fe20000000000 */
        /* <DEDUP_REMOVED lines=30> */
[----:B------:R-:W-:-:S06]  /*25e0*/  UMOV UR6, URZ ;  /* 0x0000003f00067c82 */ /* 0x000fcc0008000000 */
.L_x_32:
[----:B------:R-:W-:Y:S05]  /*25f0*/  @!P2 BRA `(.L_x_33) ;  /* 0x000000000004a947 */ /* 0x000fea0003800000 */
[----:B------:R-:W-:Y:S01]  /*2600*/  BPT.TRAP 0x1 ;  /* 0x000000040000795c */ /* 0x000fe20000300000 */
.L_x_33:
[----:B01----:R-:W-:Y:S02]  /*2610*/  @P0 LEA R18, R15, UR12, 0x3 ;  /* 0x0000000c0f120c11 */ /* 0x003fe4000f8e18ff */
[----:B------:R-:W-:-:S03]  /*2620*/  ISETP.GT.U32.AND P1, PT, R7, 0x1, PT ;  /* 0x000000010700780c */ /* 0x000fc60003f24070 */
[----:B------:R-:W-:-:S05]  /*2630*/  @P0 VIADD R19, R18, 0xe0 ;  /* 0x000000e012130836 */ /* 0x000fca0000000000 */
[----:B------:R-:W-:-:S04]  /*2640*/  @P0 PRMT R19, R12, 0x654, R19 ;  /* 0x000006540c130816 */ /* 0x000fc80000000013 */
[----:B------:R0:W-:Y:S01]  /*2650*/  @P0 SYNCS.ARRIVE.TRANS64.RED.A1T0 RZ, [R19+URZ], RZ ;  /* 0x000000ff13ff09a7 */ /* 0x0001e2000810043f */
[----:B------:R-:W-:Y:S05]  /*2660*/  @P1 BRA `(.L_x_34) ;  /* 0x0000000000041947 */ /* 0x000fea0003800000 */
[----:B------:R-:W-:Y:S01]  /*2670*/  BPT.TRAP 0x1 ;  /* 0x000000040000795c */ /* 0x000fe20000300000 */
.L_x_34:
[----:B------:R-:W-:Y:S01]  /*2680*/  UIADD3 UR19, UR19, 0x1, URZ ;  /* 0x0000000113137890 */ /* 0x000fe2000fffe03f */
[C---:B------:R-:W-:Y:S01]  /*2690*/  ISETP.GT.AND P2, PT, R14.reuse, 0x1, PT ;  /* 0x000000010e00780c */ /* 0x040fe20003f44270 */
[----:B------:R-:W-:Y:S02]  /*26a0*/  VIADD R15, R15, 0x1 ;  /* 0x000000010f0f7836 */ /* 0x000fe40000000000 */
[----:B------:R-:W-:Y:S01]  /*26b0*/  UISETP.NE.AND UP0, UPT, UR19, 0x1c, UPT ;  /* 0x0000001c1300788c */ /* 0x000fe2000bf05270 */
[----:B------:R-:W-:Y:S02]  /*26c0*/  VIADD R14, R14, 0xffffffff ;  /* 0xffffffff0e0e7836 */ /* 0x000fe40000000000 */
[C---:B------:R-:W-:Y:S01]  /*26d0*/  ISETP.NE.AND P1, PT, R15.reuse, 0x1c, PT ;  /* 0x0000001c0f00780c */ /* 0x040fe20003f25270 */
[----:B------:R-:W-:Y:S02]  /*26e0*/  USEL UR8, URZ, 0x1, UP0 ;  /* 0x000000013f087887 */ /* 0x000fe40008000000 */
[----:B------:R-:W-:Y:S01]  /*26f0*/  USEL UR19, UR19, URZ, UP0 ;  /* 0x0000003f13137287 */ /* 0x000fe20008000000 */
[----:B------:R-:W-:-:S03]  /*2700*/  SEL R15, R15, RZ, P1 ;  /* 0x000000ff0f0f7207 */ /* 0x000fc60000800000 */
[----:B------:R-:W-:Y:S01]  /*2710*/  LOP3.LUT R87, R87, UR8, RZ, 0x3c, !PT ;  /* 0x0000000857577c12 */ /* 0x000fe2000f8e3cff */
[----:B------:R-:W-:Y:S01]  /*2720*/  UMOV UR8, 0x1 ;  /* 0x0000000100087882 */ /* 0x000fe20000000000 */
[----:B------:R-:W-:Y:S06]  /*2730*/  @P2 BRA `(.L_x_35) ;  /* 0xfffffff800a82947 */ /* 0x000fec000383ffff */
.L_x_27:
[----:B------:R-:W-:Y:S01]  /*2740*/  UISETP.NE.AND UP0, UPT, UR6, URZ, UPT ;  /* 0x0000003f0600728c */ /* 0x000fe2000bf05270 */
[----:B01----:R-:W0:Y:S01]  /*2750*/  LDC R14, c[0x0][0x28c] ;  /* 0x0000a300ff0e7b82 */ /* 0x003e220000000800 */
[----:B------:R-:W-:Y:S02]  /*2760*/  IMAD.U32 R15, RZ, RZ, UR24 ;  /* 0x00000018ff0f7e24 */ /* 0x000fe4000f8e00ff */
[----:B------:R-:W-:-:S06]  /*2770*/  USEL UR6, URZ, 0x1, !UP0 ;  /* 0x000000013f067887 */ /* 0x000fcc000c000000 */
[----:B------:R-:W-:-:S13]  /*2780*/  ISETP.NE.AND P1, PT, RZ, UR6, PT ;  /* 0x00000006ff007c0c */ /* 0x000fda000bf25270 */
[----:B------:R-:W-:Y:S05]  /*2790*/  @!P1 BRA `(.L_x_36) ;  /* 0x0000000000849947 */ /* 0x000fea0003800000 */
[----:B------:R-:W-:Y:S02]  /*27a0*/  WARPGROUP.DEPBAR.LE gsb0, 0x0 ;  /* 0x00008000000079c5 */ /* 0x000fe40000010000 */
[----:B------:R-:W-:Y:S01]  /*27b0*/  FADD R83, R24, R83 ;  /* 0x0000005318537221 */ /* 0x000fe20000000000 */
        /* <DEDUP_REMOVED lines=30> */
[----:B------:R-:W-:-:S07]  /*29a0*/  FADD R22, R22, R55 ;  /* 0x0000003716167221 */ /* 0x000fce0000000000 */
.L_x_36:
[----:B0-----:R-:W-:Y:S01]  /*29b0*/  ISETP.GE.AND P1, PT, R14, 0x1, PT ;  /* 0x000000010e00780c */ /* 0x001fe20003f26270 */
[----:B------:R0:W-:Y:S01]  /*29c0*/  SYNCS.ARRIVE.TRANS64.A1T0 RZ, [R15+UR23], RZ ;  /* 0x000000ff0fff79a7 */ /* 0x0001e20008100017 */
[----:B------:R-:W-:-:S11]  /*29d0*/  WARPGROUP.DEPBAR.LE gsb0, 0x0 ;  /* 0x00008000000079c5 */ /* 0x000fd60000010000 */
[----:B------:R-:W-:Y:S05]  /*29e0*/  @!P1 BRA `(.L_x_37) ;  /* 0x0000000000449947 */ /* 0x000fea0003800000 */
[----:B------:R-:W-:-:S13]  /*29f0*/  ISETP.NE.AND P1, PT, R85, 0x3, PT ;  /* 0x000000035500780c */ /* 0x000fda0003f25270 */
[----:B------:R-:W-:Y:S05]  /*2a00*/  @!P1 BRA `(.L_x_38) ;  /* 0x0000000000049947 */ /* 0x000fea0003800000 */
[----:B------:R-:W-:Y:S01]  /*2a10*/  BPT.TRAP 0x1 ;  /* 0x000000040000795c */ /* 0x000fe20000300000 */
.L_x_38:
[----:B------:R-:W-:Y:S01]  /*2a20*/  VOTEU.ANY UP0, P0 ;  /* 0x00000000003f7886 */ /* 0x000fe20000000100 */
[----:B------:R-:W-:-:S04]  /*2a30*/  ISETP.GT.U32.AND P1, PT, R7, 0x1, PT ;  /* 0x000000010700780c */ /* 0x000fc80003f24070 */
[----:B------:R-:W-:-:S06]  /*2a40*/  @UP0 UIADD3 UR6, UR14, UR5, URZ ;  /* 0x000000050e060290 */ /* 0x000fcc000fffe03f */
[----:B------:R-:W-:Y:S02]  /*2a50*/  IMAD.U32 R14, RZ, RZ, UR6 ;  /* 0x00000006ff0e7e24 */ /* 0x000fe4000f8e00ff */
[----:B------:R-:W-:-:S03]  /*2a60*/  IMAD.U32 R19, RZ, RZ, UR6 ;  /* 0x00000006ff137e24 */ /* 0x000fc6000f8e00ff */
[----:B------:R-:W-:-:S05]  /*2a70*/  @P0 SHF.R.U32.HI R14, RZ, 0x2, R14 ;  /* 0x00000002ff0e0819 */ /* 0x000fca000001160e */
[----:B0-----:R-:W-:-:S04]  /*2a80*/  @P0 IMAD.WIDE.U32 R14, R14, 0x24924925, RZ ;  /* 0x249249250e0e0825 */ /* 0x001fc800078e00ff */
[----:B------:R-:W-:-:S05]  /*2a90*/  @P0 IMAD R14, R15, -0x1c, R19 ;  /* 0xffffffe40f0e0824 */ /* 0x000fca00078e0213 */
[----:B------:R-:W-:-:S05]  /*2aa0*/  @P0 LEA R14, R14, UR12, 0x3 ;  /* 0x0000000c0e0e0c11 */ /* 0x000fca000f8e18ff */
[----:B------:R-:W-:-:S05]  /*2ab0*/  @P0 VIADD R15, R14, 0xe0 ;  /* 0x000000e00e0f0836 */ /* 0x000fca0000000000 */
[----:B------:R-:W-:-:S04]  /*2ac0*/  @P0 PRMT R15, R12, 0x654, R15 ;  /* 0x000006540c0f0816 */ /* 0x000fc8000000000f */
[----:B------:R1:W-:Y:S01]  /*2ad0*/  @P0 SYNCS.ARRIVE.TRANS64.RED.A1T0 RZ, [R15+URZ], RZ ;  /* 0x000000ff0fff09a7 */ /* 0x0003e2000810043f */
[----:B------:R-:W-:Y:S05]  /*2ae0*/  @P1 BRA `(.L_x_37) ;  /* 0x0000000000041947 */ /* 0x000fea0003800000 */
[----:B------:R-:W-:Y:S01]  /*2af0*/  BPT.TRAP 0x1 ;  /* 0x000000040000795c */ /* 0x000fe20000300000 */
.L_x_37:
[----:B------:R-:W-:Y:S01]  /*2b00*/  SHF.L.U32 R14, R86, 0x1f, RZ ;  /* 0x0000001f560e7819 */ /* 0x000fe200000006ff */
[----:B------:R-:W-:Y:S01]  /*2b10*/  UIADD3 UR5, UR22, UR5, URZ ;  /* 0x0000000516057290 */ /* 0x000fe2000fffe03f */
[----:B------:R-:W3:Y:S01]  /*2b20*/  LDC R26, c[0x0][0x288] ;  /* 0x0000a200ff1a7b82 */ /* 0x000ee20000000800 */
[----:B------:R-:W-:Y:S01]  /*2b30*/  UISETP.GE.U32.AND UP1, UPT, UR22, 0x1c, UPT ;  /* 0x0000001c1600788c */ /* 0x000fe2000bf26070 */
[----:B------:R-:W-:Y:S01]  /*2b40*/  IMAD.SHL.U32 R24, R17, 0x2, RZ ;  /* 0x0000000211187824 */ /* 0x000fe200078e00ff */
[----:B------:R-:W-:Y:S02]  /*2b50*/  UISETP.GT.U32.AND UP0, UPT, UR5, 0x1b, UPT ;  /* 0x0000001b0500788c */ /* 0x000fe4000bf04070 */
[----:B------:R-:W-:Y:S02]  /*2b60*/  USHF.R.U32.HI UR6, URZ, 0x2, UR5 ;  /* 0x000000023f067899 */ /* 0x000fe40008011605 */
[----:B------:R-:W-:Y:S01]  /*2b70*/  UISETP.LT.U32.AND UP0, UPT, UR22, 0x1c, UP0 ;  /* 0x0000001c1600788c */ /* 0x000fe20008701070 */
[----:B------:R-:W2:Y:S01]  /*2b80*/  SYNCS.PHASECHK.TRANS64.TRYWAIT P1, [UR15+0x8], R14 ;  /* 0x0000080eff0075a7 */ /* 0x000ea2000802014f */
[----:B------:R-:W-:Y:S01]  /*2b90*/  UIMAD.WIDE.U32 UR6, UR6, 0x24924925, URZ ;  /* 0x24924925060678a5 */ /* 0x000fe2000f8e003f */
[----:B------:R-:W-:Y:S01]  /*2ba0*/  SHF.R.S32.HI R25, RZ, 0x1f, R24 ;  /* 0x0000001fff197819 */ /* 0x000fe20000011418 */
[----:B------:R-:W-:-:S02]  /*2bb0*/  USEL UR8, URZ, 0x1, !UP0 ;  /* 0x000000013f087887 */ /* 0x000fc4000c000000 */
[----:B------:R-:W-:Y:S02]  /*2bc0*/  UIMAD UR5, UR7, -0x1c, UR5 ;  /* 0xffffffe4070578a4 */ /* 0x000fe4000f8e0205 */
[----:B------:R-:W-:-:S04]  /*2bd0*/  ULOP3.LUT UR4, UR4, UR8, URZ, 0x3c, !UPT ;  /* 0x0000000804047292 */ /* 0x000fc8000f8e3c3f */
[----:B------:R-:W-:Y:S01]  /*2be0*/  @UP1 ULOP3.LUT UR4, UR4, 0x1, UR7, 0x78, !UPT ;  /* 0x0000000104041892 */ /* 0x000fe2000f8e7807 */
[----:B--23--:R-:W-:Y:S11]  /*2bf0*/  @!P1 BRA `(.L_x_39) ;  /* 0x0000004c00209947 */ /* 0x00cff60003800000 */
.L_x_157:
[----:B------:R-:W-:Y:S01]  /*2c00*/  IMAD.SHL.U32 R27, R6, 0x40, RZ ;  /* 0x00000040061b7824 */ /* 0x000fe200078e00ff */
[----:B------:R-:W-:Y:S01]  /*2c10*/  ULDC UR8, c[0x0][0x284] ;  /* 0x0000a10000087ab9 */ /* 0x000fe20000000800 */
[----:B------:R-:W-:Y:S01]  /*2c20*/  IMAD.SHL.U32 R33, R4, 0x40, RZ ;  /* 0x0000004004217824 */ /* 0x000fe200078e00ff */
[----:B------:R-:W-:Y:S01]  /*2c30*/  SHF.R.S32.HI R34, RZ, 0x1f, R5 ;  /* 0x0000001fff227819 */ /* 0x000fe20000011405 */
[----:B------:R-:W-:Y:S01]  /*2c40*/  ULDC.64 UR6, c[0x0][0x5d0] ;  /* 0x0001740000067ab9 */ /* 0x000fe20000000a00 */
[----:B------:R-:W-:Y:S01]  /*2c50*/  ISETP.GE.AND P1, PT, R27, UR8, PT ;  /* 0x000000081b007c0c */ /* 0x000fe2000bf26270 */
[----:B01----:R-:W-:Y:S01]  /*2c60*/  IMAD.WIDE.U32 R14, R5, UR6, R24 ;  /* 0x00000006050e7c25 */ /* 0x003fe2000f8e0018 */
[----:B------:R-:W-:Y:S02]  /*2c70*/  SHF.R.S32.HI R32, RZ, 0x1f, R33 ;  /* 0x0000001fff207819 */ /* 0x000fe40000011421 */
[C---:B------:R-:W-:Y:S01]  /*2c80*/  ISETP.GE.OR P1, PT, R33.reuse, R26, P1 ;  /* 0x0000001a2100720c */ /* 0x040fe20000f26670 */
[----:B------:R-:W-:Y:S01]  /*2c90*/  IMAD R4, R34, UR6, RZ ;  /* 0x0000000622047c24 */ /* 0x000fe2000f8e02ff */
[----:B------:R-:W-:-:S03]  /*2ca0*/  IADD3 R14, P2, R33, R14, RZ ;  /* 0x0000000e210e7210 */ /* 0x000fc60007f5e0ff */
[----:B------:R-:W-:-:S05]  /*2cb0*/  IMAD R19, R5, UR7, R4 ;  /* 0x0000000705137c24 */ /* 0x000fca000f8e0204 */
[----:B------:R-:W-:-:S03]  /*2cc0*/  IADD3.X R15, R32, R15, R19, P2, !PT ;  /* 0x0000000f200f7210 */ /* 0x000fc600017fe413 */
[----:B------:R-:W-:Y:S05]  /*2cd0*/  @P1 BRA `(.L_x_40) ;  /* 0x0000002400a81947 */ /* 0x000fea0003800000 */
[----:B------:R-:W0:Y:S01]  /*2ce0*/  LDC.64 R30, c[0x0][0x5c8] ;  /* 0x00017200ff1e7b82 */ /* 0x000e220000000a00 */
[----:B------:R-:W-:Y:S01]  /*2cf0*/  IMAD.WIDE R28, R6, 0x40, R10 ;  /* 0x00000040061c7825 */ /* 0x000fe200078e020a */
[----:B------:R-:W-:Y:S01]  /*2d00*/  ULDC.64 UR6, c[0x0][0x5c0] ;  /* 0x0001700000067ab9 */ /* 0x000fe20000000a00 */
[----:B------:R-:W-:Y:S02]  /*2d10*/  BSSY B0, `(.L_x_40) ;  /* 0x0000266000007945 */ /* 0x000fe40003800000 */
[----:B------:R-:W-:Y:S02]  /*2d20*/  IMAD R26, R17, -0x2, R26 ;  /* 0xfffffffe111a7824 */ /* 0x000fe400078e021a */
[----:B------:R-:W-:Y:S02]  /*2d30*/  IMAD.IADD R6, R20, 0x1, -R27 ;  /* 0x0000000114067824 */ /* 0x000fe400078e0a1b */
[----:B------:R-:W-:Y:S02]  /*2d40*/  IMAD.IADD R26, R26, 0x1, -R33 ;  /* 0x000000011a1a7824 */ /* 0x000fe400078e0a21 */
[----:B0-----:R-:W-:-:S02]  /*2d50*/  IMAD R4, R29, R30, RZ ;  /* 0x0000001e1d047224 */ /* 0x001fc400078e02ff */
[----:B------:R-:W-:-:S04]  /*2d60*/  IMAD.WIDE.U32 R14, R28, R30, R14 ;  /* 0x0000001e1c0e7225 */ /* 0x000fc800078e000e */
[----:B------:R-:W-:Y:S01]  /*2d70*/  IMAD R19, R28, R31, R4 ;  /* 0x0000001f1c137224 */ /* 0x000fe200078e0204 */
[----:B------:R-:W-:Y:S02]  /*2d80*/  LEA R4, P1, R30, R14, 0x3 ;  /* 0x0000000e1e047211 */ /* 0x000fe400078218ff */
[----:B------:R-:W-:Y:S01]  /*2d90*/  IADD3 R18, P2, R14, UR6, RZ ;  /* 0x000000060e127c10 */ /* 0x000fe2000ff5e0ff */
[----:B------:R-:W-:Y:S01]  /*2da0*/  IMAD.IADD R19, R15, 0x1, R19 ;  /* 0x000000010f137824 */ /* 0x000fe200078e0213 */
[----:B------:R-:W-:-:S04]  /*2db0*/  IADD3 R14, P3, R4, UR6, RZ ;  /* 0x00000006040e7c10 */ /* 0x000fc8000ff7e0ff */
[----:B------:R-:W-:Y:S02]  /*2dc0*/  LEA.HI.X R4, R30, R19, R31, 0x3, P1 ;  /* 0x000000131e047211 */ /* 0x000fe400008f1c1f */
[----:B----45:R-:W-:Y:S02]  /*2dd0*/  FSETP.NEU.AND P1, PT, R16, RZ, PT ;  /* 0x000000ff1000720b */ /* 0x030fe40003f2d000 */
[----:B------:R-:W-:Y:S02]  /*2de0*/  IADD3.X R19, R19, UR7, RZ, P2, !PT ;  /* 0x0000000713137c10 */ /* 0x000fe400097fe4ff */
[----:B------:R-:W-:-:S09]  /*2df0*/  IADD3.X R15, R4, UR7, RZ, P3, !PT ;  /* 0x00000007040f7c10 */ /* 0x000fd20009ffe4ff */
[----:B------:R-:W-:Y:S05]  /*2e00*/  @!P1 BRA `(.L_x_41) ;  /* 0x0000001c00189947 */ /* 0x000fea0003800000 */
[----:B------:R-:W-:Y:S01]  /*2e10*/  ULDC.64 UR6, c[0x0][0x5b8] ;  /* 0x00016e0000067ab9 */ /* 0x000fe20000000a00 */
[----:B------:R-:W-:Y:S01]  /*2e20*/  ISETP.GE.AND P2, PT, R26, 0x1, PT ;  /* 0x000000011a00780c */ /* 0x000fe20003f46270 */
[----:B------:R-:W-:Y:S01]  /*2e30*/  IMAD.WIDE.U32 R24, R5, UR6, R24 ;  /* 0x0000000605187c25 */ /* 0x000fe2000f8e0018 */
[----:B------:R-:W-:Y:S01]  /*2e40*/  ULDC.64 UR8, c[0x0][0x5a8] ;  /* 0x00016a0000087ab9 */ /* 0x000fe20000000a00 */
[----:B------:R-:W-:Y:S01]  /*2e50*/  BSSY B1, `(.L_x_42) ;  /* 0x000000f000017945 */ /* 0x000fe20003800000 */
[----:B------:R-:W-:Y:S01]  /*2e60*/  ISETP.LT.OR P5, PT, R6, 0x1, !P2 ;  /* 0x000000010600780c */ /* 0x000fe200057a1670 */
[----:B------:R-:W-:Y:S01]  /*2e70*/  IMAD R4, R34, UR6, RZ ;  /* 0x0000000622047c24 */ /* 0x000fe2000f8e02ff */
[----:B------:R-:W-:-:S03]  /*2e80*/  IADD3 R24, P1, R33, R24, RZ ;  /* 0x0000001821187210 */ /* 0x000fc60007f3e0ff */
[----:B------:R-:W-:Y:S01]  /*2e90*/  IMAD R5, R5, UR7, R4 ;  /* 0x0000000705057c24 */ /* 0x000fe2000f8e0204 */
[----:B------:R-:W-:Y:S02]  /*2ea0*/  ULDC.64 UR6, c[0x0][0x5b0] ;  /* 0x00016c0000067ab9 */ /* 0x000fe40000000a00 */
[----:B------:R-:W-:Y:S02]  /*2eb0*/  IMAD R27, R29, UR6, RZ ;  /* 0x000000061d1b7c24 */ /* 0x000fe4000f8e02ff */
[----:B------:R-:W-:Y:S02]  /*2ec0*/  IADD3.X R25, R32, R25, R5, P1, !PT ;  /* 0x0000001920197210 */ /* 0x000fe40000ffe405 */
[C---:B------:R-:W-:Y:S02]  /*2ed0*/  IMAD R27, R28.reuse, UR7, R27 ;  /* 0x000000071c1b7c24 */ /* 0x040fe4000f8e021b */
[----:B------:R-:W-:-:S03]  /*2ee0*/  IMAD.WIDE.U32 R4, R28, UR6, R24 ;  /* 0x000000061c047c25 */ /* 0x000fc6000f8e0018 */
[----:B------:R-:W-:-:S04]  /*2ef0*/  IADD3 R4, P1, R4, UR8, RZ ;  /* 0x0000000804047c10 */ /* 0x000fc8000ff3e0ff */
[--C-:B------:R-:W-:Y:S02]  /*2f00*/  IADD3.X R5, R5, UR9, R27.reuse, P1, !PT ;  /* 0x0000000905057c10 */ /* 0x100fe40008ffe41b */
[----:B------:R-:W-:Y:S01]  /*2f10*/  PRMT R27, RZ, 0x7610, R27 ;  /* 0x00007610ff1b7816 */ /* 0x000fe2000000001b */
[----:B------:R-:W-:Y:S06]  /*2f20*/  @P5 BRA `(.L_x_43) ;  /* 0x0000000000045947 */ /* 0x000fec0003800000 */
[----:B------:R0:W5:Y:S02]  /*2f30*/  LDG.E.U8 R27, desc[UR20][R4.64] ;  /* 0x00000014041b7981 */ /* 0x000164000c1e1100 */
.L_x_43:
[----:B------:R-:W-:Y:S05]  /*2f40*/  BSYNC B1 ;  /* 0x0000000000017941 */ /* 0x000fea0003800000 */
.L_x_42:
[----:B-----5:R-:W-:Y:S01]  /*2f50*/  LOP3.LUT R27, R27, 0xff, RZ, 0xc0, !PT ;  /* 0x000000ff1b1b7812 */ /* 0x020fe200078ec0ff */
[----:B------:R-:W-:Y:S01]  /*2f60*/  BSSY B1, `(.L_x_44) ;  /* 0x000000c000017945 */ /* 0x000fe20003800000 */
[----:B------:R-:W-:Y:S02]  /*2f70*/  ISETP.GE.AND P1, PT, R26, 0x2, PT ;  /* 0x000000021a00780c */ /* 0x000fe40003f26270 */
[----:B------:R-:W-:Y:S02]  /*2f80*/  F2FP.F16.E5M2.UNPACK_B R27, R27 ;  /* 0x0000001bff1b723e */ /* 0x000fe400020004ff */
[----:B------:R-:W-:-:S03]  /*2f90*/  ISETP.LT.OR P3, PT, R6, 0x1, !P1 ;  /* 0x000000010600780c */ /* 0x000fc60004f61670 */
[----:B------:R-:W-:-:S05]  /*2fa0*/  HADD2.F32 R27, -RZ, R27.H0_H0 ;  /* 0x2000001bff1b7230 */ /* 0x000fca0000004100 */
[----:B------:R-:W-:Y:S01]  /*2fb0*/  FMUL R30, R27, R16 ;  /* 0x000000101b1e7220 */ /* 0x000fe20000400000 */
[----:B------:R-:W-:-:S03]  /*2fc0*/  PRMT R27, RZ, 0x7610, R27 ;  /* 0x00007610ff1b7816 */ /* 0x000fc6000000001b */
[----:B------:R-:W-:-:S05]  /*2fd0*/  FFMA R30, R83, R13, R30 ;  /* 0x0000000d531e7223 */ /* 0x000fca000000001e */
[----:B------:R-:W-:-:S05]  /*2fe0*/  F2FP.SATFINITE.E5M2.F32.PACK_AB_MERGE_C R31, RZ, R30, RZ ;  /* 0x0000001eff1f723e */ /* 0x000fca00048060ff */
[----:B------:R1:W-:Y:S01]  /*2ff0*/  @!P5 STG.E.U8 desc[UR20][R18.64], R31 ;  /* 0x0000001f1200d986 */ /* 0x0003e2000c101114 */
[----:B------:R-:W-:Y:S05]  /*3000*/  @P3 BRA `(.L_x_45) ;  /* 0x0000000000043947 */ /* 0x000fea0003800000 */
[----:B------:R2:W5:Y:S02]  /*3010*/  LDG.E.U8 R27, desc[UR20][R4.64+0x1] ;  /* 0x00000114041b7981 */ /* 0x000564000c1e1100 */
.L_x_45:
[----:B------:R-:W-:Y:S05]  /*3020*/  BSYNC B1 ;  /* 0x0000000000017941 */ /* 0x000fea0003800000 */
.L_x_44:
[----:B-----5:R-:W-:Y:S01]  /*3030*/  LOP3.LUT R27, R27, 0xff, RZ, 0xc0, !PT ;  /* 0x000000ff1b1b7812 */ /* 0x020fe200078ec0ff */
[----:B------:R-:W-:Y:S01]  /*3040*/  BSSY B1, `(.L_x_46) ;  /* 0x0000012000017945 */ /* 0x000fe20003800000 */
[----:B-1----:R-:W-:Y:S02]  /*3050*/  IADD3 R31, P5, R28, 0x8, RZ ;  /* 0x000000081c1f7810 */ /* 0x002fe40007fbe0ff */
[----:B------:R-:W-:Y:S02]  /*3060*/  F2FP.F16.E5M2.UNPACK_B R27, R27 ;  /* 0x0000001bff1b723e */ /* 0x000fe400020004ff */
[----:B------:R-:W-:Y:S01]  /*3070*/  ISETP.LT.OR P2, PT, R6, 0x9, !P2 ;  /* 0x000000090600780c */ /* 0x000fe20005741670 */
[----:B------:R-:W-:Y:S02]  /*3080*/  IMAD.X R28, RZ, RZ, R29, P5 ;  /* 0x000000ffff1c7224 */ /* 0x000fe400028e061d */
[----:B------:R-:W-:Y:S02]  /*3090*/  HADD2.F32 R27, -RZ, R27.H0_H0 ;  /* 0x2000001bff1b7230 */ /* 0x000fe40000004100 */
[----:B------:R-:W-:-:S02]  /*30a0*/  IMAD R28, R28, UR6, RZ ;  /* 0x000000061c1c7c24 */ /* 0x000fc4000f8e02ff */
[----:B------:R-:W-:-:S04]  /*30b0*/  IMAD.WIDE.U32 R24, R31, UR6, R24 ;  /* 0x000000061f187c25 */ /* 0x000fc8000f8e0018 */
[----:B------:R-:W-:Y:S01]  /*30c0*/  FMUL R27, R27, R16 ;  /* 0x000000101b1b7220 */ /* 0x000fe20000400000 */
[----:B------:R-:W-:-:S03]  /*30d0*/  IMAD R31, R31, UR7, R28 ;  /* 0x000000071f1f7c24 */ /* 0x000fc6000f8e021c */
[----:B------:R-:W-:Y:S01]  /*30e0*/  FFMA R27, R84, R13, R27 ;  /* 0x0000000d541b7223 */ /* 0x000fe2000000001b */
[----:B------:R-:W-:-:S04]  /*30f0*/  IADD3 R24, P5, R24, UR8, RZ ;  /* 0x0000000818187c10 */ /* 0x000fc8000ffbe0ff */
[----:B------:R-:W-:Y:S02]  /*3100*/  F2FP.SATFINITE.E5M2.F32.PACK_AB_MERGE_C R29, RZ, R27, RZ ;  /* 0x0000001bff1d723e */ /* 0x000fe400048060ff */
[----:B------:R-:W-:Y:S02]  /*3110*/  IADD3.X R25, R25, UR9, R31, P5, !PT ;  /* 0x0000000919197c10 */ /* 0x000fe4000affe41f */
[----:B------:R-:W-:Y:S01]  /*3120*/  PRMT R27, RZ, 0x7610, R27 ;  /* 0x00007610ff1b7816 */ /* 0x000fe2000000001b */
[----:B------:R1:W-:Y:S01]  /*3130*/  @!P3 STG.E.U8 desc[UR20][R18.64+0x1], R29 ;  /* 0x0000011d1200b986 */ /* 0x0003e2000c101114 */
[----:B------:R-:W-:Y:S05]  /*3140*/  @P2 BRA `(.L_x_47) ;  /* 0x0000000000042947 */ /* 0x000fea0003800000 */
[----:B------:R3:W5:Y:S02]  /*3150*/  LDG.E.U8 R27, desc[UR20][R24.64] ;  /* 0x00000014181b7981 */ /* 0x000764000c1e1100 */
.L_x_47:
[----:B------:R-:W-:Y:S05]  /*3160*/  BSYNC B1 ;  /* 0x0000000000017941 */ /* 0x000fea0003800000 */
.L_x_46:
[----:B-----5:R-:W-:Y:S01]  /*3170*/  LOP3.LUT R27, R27, 0xff, RZ, 0xc0, !PT ;  /* 0x000000ff1b1b7812 */ /* 0x020fe200078ec0ff */
[----:B------:R-:W-:Y:S01]  /*3180*/  BSSY B1, `(.L_x_48) ;  /* 0x000000b000017945 */ /* 0x000fe20003800000 */
[----:B------:R-:W-:Y:S02]  /*3190*/  ISETP.LT.OR P1, PT, R6, 0x9, !P1 ;  /* 0x000000090600780c */ /* 0x000fe40004f21670 */
[----:B------:R-:W-:-:S05]  /*31a0*/  F2FP.F16.E5M2.UNPACK_B R27, R27 ;  /* 0x0000001bff1b723e */ /* 0x000fca00020004ff */
[----:B------:R-:W-:-:S05]  /*31b0*/  HADD2.F32 R27, -RZ, R27.H0_H0 ;  /* 0x2000001bff1b7230 */ /* 0x000fca0000004100 */
[----:B------:R-:W-:Y:S01]  /*31c0*/  FMUL R28, R27, R16 ;  /* 0x000000101b1c7220 */ /* 0x000fe20000400000 */
[----:B------:R-:W-:-:S03]  /*31d0*/  PRMT R27, RZ, 0x7610, R27 ;  /* 0x00007610ff1b7816 */ /* 0x000fc6000000001b */
[----:B------:R-:W-:-:S05]  /*31e0*/  FFMA R28, R81, R13, R28 ;  /* 0x0000000d511c7223 */ /* 0x000fca000000001c */
[----:B-1----:R-:W-:-:S05]  /*31f0*/  F2FP.SATFINITE.E5M2.F32.PACK_AB_MERGE_C R29, RZ, R28, RZ ;  /* 0x0000001cff1d723e */ /* 0x002fca00048060ff */
[----:B------:R1:W-:Y:S01]  /*3200*/  @!P2 STG.E.U8 desc[UR20][R14.64], R29 ;  /* 0x0000001d0e00a986 */ /* 0x0003e2000c101114 */
[----:B------:R-:W-:Y:S05]  /*3210*/  @P1 BRA `(.L_x_49) ;  /* 0x0000000000041947 */ /* 0x000fea0003800000 */
[----:B------:R4:W5:Y:S02]  /*3220*/  LDG.E.U8 R27, desc[UR20][R24.64+0x1] ;  /* 0x00000114181b7981 */ /* 0x000964000c1e1100 */
.L_x_49:
[----:B------:R-:W-:Y:S05]  /*3230*/  BSYNC B1 ;  /* 0x0000000000017941 */ /* 0x000fea0003800000 */
.L_x_48:
[----:B-----5:R-:W-:Y:S01]  /*3240*/  LOP3.LUT R27, R27, 0xff, RZ, 0xc0, !PT ;  /* 0x000000ff1b1b7812 */ /* 0x020fe200078ec0ff */
[----:B------:R-:W-:Y:S01]  /*3250*/  BSSY B1, `(.L_x_50) ;  /* 0x000000c000017945 */ /* 0x000fe20003800000 */
[----:B------:R-:W-:Y:S02]  /*3260*/  ISETP.GE.AND P2, PT, R26, 0x9, PT ;  /* 0x000000091a00780c */ /* 0x000fe40003f46270 */
[----:B------:R-:W-:Y:S02]  /*3270*/  F2FP.F16.E5M2.UNPACK_B R27, R27 ;  /* 0x0000001bff1b723e */ /* 0x000fe400020004ff */
[----:B------:R-:W-:-:S03]  /*3280*/  ISETP.LT.OR P3, PT, R6, 0x1, !P2 ;  /* 0x000000010600780c */ /* 0x000fc60005761670 */
[----:B------:R-:W-:-:S05]  /*3290*/  HADD2.F32 R27, -RZ, R27.H0_H0 ;  /* 0x2000001bff1b7230 */ /* 0x000fca0000004100 */
[----:B------:R-:W-:-:S04]  /*32a0*/  FMUL R27, R27, R16 ;  /* 0x000000101b1b7220 */ /* 0x000fc80000400000 */
[----:B------:R-:W-:-:S05]  /*32b0*/  FFMA R27, R82, R13, R27 ;  /* 0x0000000d521b7223 */ /* 0x000fca000000001b */
[----:B-1----:R-:W-:Y:S02]  /*32c0*/  F2FP.SATFINITE.E5M2.F32.PACK_AB_MERGE_C R29, RZ, R27, RZ ;  /* 0x0000001bff1d723e */ /* 0x002fe400048060ff */
[----:B------:R-:W-:-:S03]  /*32d0*/  PRMT R27, RZ, 0x7610, R27 ;  /* 0x00007610ff1b7816 */ /* 0x000fc6000000001b */
[----:B------:R1:W-:Y:S01]  /*32e0*/  @!P1 STG.E.U8 desc[UR20][R14.64+0x1], R29 ;  /* 0x0000011d0e009986 */ /* 0x0003e2000c101114 */
[----:B------:R-:W-:Y:S05]  /*32f0*/  @P3 BRA `(.L_x_51) ;  /* 0x0000000000043947 */ /* 0x000fea0003800000 */
[----:B------:R0:W5:Y:S02]  /*3300*/  LDG.E.U8 R27, desc[UR20][R4.64+0x8] ;  /* 0x00000814041b7981 */ /* 0x000164000c1e1100 */
.L_x_51:
[----:B------:R-:W-:Y:S05]  /*3310*/  BSYNC B1 ;  /* 0x0000000000017941 */ /* 0x000fea0003800000 */
.L_x_50:
        /* <DEDUP_REMOVED lines=13> */
.L_x_53:
[----:B------:R-:W-:Y:S05]  /*33f0*/  BSYNC B1 ;  /* 0x0000000000017941 */ /* 0x000fea0003800000 */
.L_x_52:
[----:B-----5:R-:W-:Y:S01]  /*3400*/  LOP3.LUT R27, R27, 0xff, RZ, 0xc0, !PT ;  /* 0x000000ff1b1b7812 */ /* 0x020fe200078ec0ff */
[----:B------:R-:W-:Y:S01]  /*3410*/  BSSY B1, `(.L_x_54) ;  /* 0x000000b000017945 */ /* 0x000fe20003800000 */
[----:B------:R-:W-:Y:S02]  /*3420*/  ISETP.LT.OR P2, PT, R6, 0x9, !P2 ;  /* 0x000000090600780c */ /* 0x000fe40005741670 */
[----:B------:R-:W-:-:S05]  /*3430*/  F2FP.F16.E5M2.UNPACK_B R27, R27 ;  /* 0x0000001bff1b723e */ /* 0x000fca00020004ff */
        /* <DEDUP_REMOVED lines=8> */
.L_x_55:
[----:B------:R-:W-:Y:S05]  /*34c0*/  BSYNC B1 ;  /* 0x0000000000017941 */ /* 0x000fea0003800000 */
.L_x_54:
        /* <DEDUP_REMOVED lines=12> */
.L_x_57:
[----:B------:R-:W-:Y:S05]  /*3590*/  BSYNC B1 ;  /* 0x0000000000017941 */ /* 0x000fea0003800000 */
.L_x_56:
        /* <DEDUP_REMOVED lines=13> */
.L_x_59:
[----:B------:R-:W-:Y:S05]  /*3670*/  BSYNC B1 ;  /* 0x0000000000017941 */ /* 0x000fea0003800000 */
.L_x_58:
        /* <DEDUP_REMOVED lines=13> */
.L_x_61:
[----:B------:R-:W-:Y:S05]  /*3750*/  BSYNC B1 ;  /* 0x0000000000017941 */ /* 0x000fea0003800000 */
.L_x_60:
        /* <DEDUP_REMOVED lines=12> */
.L_x_63:
[----:B------:R-:W-:Y:S05]  /*3820*/  BSYNC B1 ;  /* 0x0000000000017941 */ /* 0x000fea0003800000 */
.L_x_62:
        /* <DEDUP_REMOVED lines=12> */
.L_x_65:
[----:B------:R-:W-:Y:S05]  /*38f0*/  BSYNC B1 ;  /* 0x0000000000017941 */ /* 0x000fea0003800000 */
.L_x_64:
        /* <DEDUP_REMOVED lines=13> */
.L_x_67:
[----:B------:R-:W-:Y:S05]  /*39d0*/  BSYNC B1 ;  /* 0x0000000000017941 */ /* 0x000fea0003800000 */
.L_x_66:
        /* <DEDUP_REMOVED lines=13> */
.L_x_69:
[----:B------:R-:W-:Y:S05]  /*3ab0*/  BSYNC B1 ;  /* 0x0000000000017941 */ /* 0x000fea0003800000 */
.L_x_68:
        /* <DEDUP_REMOVED lines=12> */
.L_x_71:
[----:B------:R-:W-:Y:S05]  /*3b80*/  BSYNC B1 ;  /* 0x0000000000017941 */ /* 0x000fea0003800000 */
.L_x_70:
        /* <DEDUP_REMOVED lines=12> */
.L_x_73:
[----:B------:R-:W-:Y:S05]  /*3c50*/  BSYNC B1 ;  /* 0x0000000000017941 */ /* 0x000fea0003800000 */
.L_x_72:
        /* <DEDUP_REMOVED lines=13> */
.L_x_75:
[----:B------:R-:W-:Y:S05]  /*3d30*/  BSYNC B1 ;  /* 0x0000000000017941 */ /* 0x000fea0003800000 */
.L_x_74:
        /* <DEDUP_REMOVED lines=13> */
.L_x_77:
[----:B------:R-:W-:Y:S05]  /*3e10*/  BSYNC B1 ;  /* 0x0000000000017941 */ /* 0x000fea0003800000 */
.L_x_76:
        /* <DEDUP_REMOVED lines=12> */
.L_x_79:
[----:B------:R-:W-:Y:S05]  /*3ee0*/  BSYNC B1 ;  /* 0x0000000000017941 */ /* 0x000fea0003800000 */
.L_x_78:
        /* <DEDUP_REMOVED lines=12> */
.L_x_81:
[----:B------:R-:W-:Y:S05]  /*3fb0*/  BSYNC B1 ;  /* 0x0000000000017941 */ /* 0x000fea0003800000 */
.L_x_80:
        /* <DEDUP_REMOVED lines=13> */
.L_x_83:
[----:B------:R-:W-:Y:S05]  /*4090*/  BSYNC B1 ;  /* 0x0000000000017941 */ /* 0x000fea0003800000 */
.L_x_82:
        /* <DEDUP_REMOVED lines=13> */
.L_x_85:
[----:B------:R-:W-:Y:S05]  /*4170*/  BSYNC B1 ;  /* 0x0000000000017941 */ /* 0x000fea0003800000 */
.L_x_84:
        /* <DEDUP_REMOVED lines=12> */
.L_x_87:
[----:B------:R-:W-:Y:S05]  /*4240*/  BSYNC B1 ;  /* 0x0000000000017941 */ /* 0x000fea0003800000 */
.L_x_86:
        /* <DEDUP_REMOVED lines=12> */
.L_x_89:
[----:B------:R-:W-:Y:S05]  /*4310*/  BSYNC B1 ;  /* 0x0000000000017941 */ /* 0x000fea0003800000 */
.L_x_88:
        /* <DEDUP_REMOVED lines=13> */
.L_x_91:
[----:B------:R-:W-:Y:S05]  /*43f0*/  BSYNC B1 ;  /* 0x0000000000017941 */ /* 0x000fea0003800000 */
.L_x_90:
        /* <DEDUP_REMOVED lines=13> */
.L_x_93:
[----:B------:R-:W-:Y:S05]  /*44d0*/  BSYNC B1 ;  /* 0x0000000000017941 */ /* 0x000fea0003800000 */
.L_x_92:
        /* <DEDUP_REMOVED lines=12> */
.L_x_95:
[----:B------:R-:W-:Y:S05]  /*45a0*/  BSYNC B1 ;  /* 0x0000000000017941 */ /* 0x000fea0003800000 */
.L_x_94:
        /* <DEDUP_REMOVED lines=12> */
.L_x_97:
[----:B------:R-:W-:Y:S05]  /*4670*/  BSYNC B1 ;  /* 0x0000000000017941 */ /* 0x000fea0003800000 */
.L_x_96:
        /* <DEDUP_REMOVED lines=13> */
.L_x_99:
[----:B------:R-:W-:Y:S05]  /*4750*/  BSYNC B1 ;  /* 0x0000000000017941 */ /* 0x000fea0003800000 */
.L_x_98:
[----:B-----5:R-:W-:Y:S01]  /*4760*/  LOP3.LUT R27, R27, 0xff, RZ, 0xc0, !PT ;  /* 0x000000ff1b1b7812 */ /* 0x020fe200078ec0ff */
[----:B------:R-:W-:Y:S01]  /*4770*/  BSSY B1, `(.L_x_100) ;  /* 0x000000c000017945 */ /* 0x000fe20003800000 */
[----:B------:R-:W-:Y:S02]  /*4780*/  ISETP.GE.AND P1, PT, R26, 0x3a, PT ;  /* 0x0000003a1a00780c */ /* 0x000fe40003f26270 */
[----:B------:R-:W-:Y:S02]  /*4790*/  F2FP.F16.E5M2.UNPACK_B R27, R27 ;  /* 0x0000001bff1b723e */ /* 0x000fe400020004ff */
[----:B------:R-:W-:-:S03]  /*47a0*/  ISETP.LT.OR P5, PT, R6, 0x1, !P1 ;  /* 0x000000010600780c */ /* 0x000fc60004fa1670 */
[----:B------:R-:W-:-:S05]  /*47b0*/  HADD2.F32 R27, -RZ, R27.H0_H0 ;  /* 0x2000001bff1b7230 */ /* 0x000fca0000004100 */
[----:B------:R-:W-:-:S04]  /*47c0*/  FMUL R28, R27, R16 ;  /* 0x000000101b1c7220 */ /* 0x000fc80000400000 */
[----:B------:R-:W-:Y:S01]  /*47d0*/  FFMA R28, R23, R13, R28 ;  /* 0x0000000d171c7223 */ /* 0x000fe2000000001c */
[----:B------:R-:W-:-:S04]  /*47e0*/  PRMT R23, RZ, 0x7610, R23 ;  /* 0x00007610ff177816 */ /* 0x000fc80000000017 */
[----:B------:R-:W-:-:S05]  /*47f0*/  F2FP.SATFINITE.E5M2.F32.PACK_AB_MERGE_C R27, RZ, R28, RZ ;  /* 0x0000001cff1b723e */ /* 0x000fca00048060ff */
[----:B------:R0:W-:Y:S01]  /*4800*/  @!P3 STG.E.U8 desc[UR20][R18.64+0x38], R27 ;  /* 0x0000381b1200b986 */ /* 0x0001e2000c101114 */
[----:B------:R-:W-:Y:S05]  /*4810*/  @P5 BRA `(.L_x_101) ;  /* 0x0000000000045947 */ /* 0x000fea0003800000 */
[----:B------:R0:W5:Y:S02]  /*4820*/  LDG.E.U8 R23, desc[UR20][R4.64+0x39] ;  /* 0x0000391404177981 */ /* 0x000164000c1e1100 */
.L_x_101:
[----:B------:R-:W-:Y:S05]  /*4830*/  BSYNC B1 ;  /* 0x0000000000017941 */ /* 0x000fea0003800000 */
.L_x_100:
[----:B-----5:R-:W-:Y:S01]  /*4840*/  LOP3.LUT R23, R23, 0xff, RZ, 0xc0, !PT ;  /* 0x000000ff17177812 */ /* 0x020fe200078ec0ff */
[----:B------:R-:W-:Y:S01]  /*4850*/  BSSY B1, `(.L_x_102) ;  /* 0x000000b000017945 */ /* 0x000fe20003800000 */
[----:B------:R-:W-:Y:S02]  /*4860*/  ISETP.LT.OR P2, PT, R6, 0x9, !P2 ;  /* 0x000000090600780c */ /* 0x000fe40005741670 */
[----:B------:R-:W-:Y:S02]  /*4870*/  F2FP.F16.E5M2.UNPACK_B R23, R23 ;  /* 0x00000017ff17723e */ /* 0x000fe400020004ff */
[----:B0-2---:R-:W-:-:S03]  /*4880*/  PRMT R4, RZ, 0x7610, R4 ;  /* 0x00007610ff047816 */ /* 0x005fc60000000004 */
[----:B------:R-:W-:-:S05]  /*4890*/  HADD2.F32 R23, -RZ, R23.H0_H0 ;  /* 0x20000017ff177230 */ /* 0x000fca0000004100 */
[----:B------:R-:W-:-:S04]  /*48a0*/  FMUL R23, R23, R16 ;  /* 0x0000001017177220 */ /* 0x000fc80000400000 */
[----:B------:R-:W-:-:S05]  /*48b0*/  FFMA R23, R56, R13, R23 ;  /* 0x0000000d38177223 */ /* 0x000fca0000000017 */
[----:B------:R-:W-:-:S05]  /*48c0*/  F2FP.SATFINITE.E5M2.F32.PACK_AB_MERGE_C R23, RZ, R23, RZ ;  /* 0x00000017ff17723e */ /* 0x000fca00048060ff */
[----:B------:R0:W-:Y:S01]  /*48d0*/  @!P5 STG.E.U8 desc[UR20][R18.64+0x39], R23 ;  /* 0x000039171200d986 */ /* 0x0001e2000c101114 */
[----:B------:R-:W-:Y:S05]  /*48e0*/  @P2 BRA `(.L_x_103) ;  /* 0x0000000000042947 */ /* 0x000fea0003800000 */
[----:B------:R2:W5:Y:S02]  /*48f0*/  LDG.E.U8 R4, desc[UR20][R24.64+0x38] ;  /* 0x0000381418047981 */ /* 0x000564000c1e1100 */
.L_x_103:
[----:B------:R-:W-:Y:S05]  /*4900*/  BSYNC B1 ;  /* 0x0000000000017941 */ /* 0x000fea0003800000 */
.L_x_102:
[----:B-----5:R-:W-:Y:S01]  /*4910*/  LOP3.LUT R4, R4, 0xff, RZ, 0xc0, !PT ;  /* 0x000000ff04047812 */ /* 0x020fe200078ec0ff */
[----:B------:R-:W-:Y:S01]  /*4920*/  BSSY B1, `(.L_x_104) ;  /* 0x000000b000017945 */ /* 0x000fe20003800000 */
[----:B------:R-:W-:Y:S02]  /*4930*/  ISETP.LT.OR P1, PT, R6, 0x9, !P1 ;  /* 0x000000090600780c */ /* 0x000fe40004f21670 */
[----:B------:R-:W-:-:S05]  /*4940*/  F2FP.F16.E5M2.UNPACK_B R4, R4 ;  /* 0x00000004ff04723e */ /* 0x000fca00020004ff */
[----:B------:R-:W-:-:S05]  /*4950*/  HADD2.F32 R5, -RZ, R4.H0_H0 ;  /* 0x20000004ff057230 */ /* 0x000fca0000004100 */
[----:B------:R-:W-:-:S04]  /*4960*/  FMUL R4, R5, R16 ;  /* 0x0000001005047220 */ /* 0x000fc80000400000 */
[----:B------:R-:W-:-:S05]  /*4970*/  FFMA R4, R21, R13, R4 ;  /* 0x0000000d15047223 */ /* 0x000fca0000000004 */
[----:B------:R-:W-:Y:S02]  /*4980*/  F2FP.SATFINITE.E5M2.F32.PACK_AB_MERGE_C R5, RZ, R4, RZ ;  /* 0x00000004ff05723e */ /* 0x000fe400048060ff */
[----:B------:R-:W-:-:S03]  /*4990*/  PRMT R4, RZ, 0x7610, R4 ;  /* 0x00007610ff047816 */ /* 0x000fc60000000004 */
[----:B------:R0:W-:Y:S01]  /*49a0*/  @!P2 STG.E.U8 desc[UR20][R14.64+0x38], R5 ;  /* 0x000038050e00a986 */ /* 0x0001e2000c101114 */
[----:B------:R-:W-:Y:S05]  /*49b0*/  @P1 BRA `(.L_x_105) ;  /* 0x0000000000041947 */ /* 0x000fea0003800000 */
[----:B------:R0:W5:Y:S02]  /*49c0*/  LDG.E.U8 R4, desc[UR20][R24.64+0x39] ;  /* 0x0000391418047981 */ /* 0x000164000c1e1100 */
.L_x_105:
[----:B------:R-:W-:Y:S05]  /*49d0*/  BSYNC B1 ;  /* 0x0000000000017941 */ /* 0x000fea0003800000 */
.L_x_104:
[----:B------:R-:W-:Y:S05]  /*49e0*/  @P1 BRA `(.L_x_106) ;  /* 0x0000000800601947 */ /* 0x000fea0003800000 */
[----:B-----5:R-:W-:-:S04]  /*49f0*/  LOP3.LUT R4, R4, 0xff, RZ, 0xc0, !PT ;  /* 0x000000ff04047812 */ /* 0x020fc800078ec0ff */
[----:B------:R-:W-:-:S05]  /*4a00*/  F2FP.F16.E5M2.UNPACK_B R4, R4 ;  /* 0x00000004ff04723e */ /* 0x000fca00020004ff */
[----:B0-----:R-:W-:-:S05]  /*4a10*/  HADD2.F32 R5, -RZ, R4.H0_H0 ;  /* 0x20000004ff057230 */ /* 0x001fca0000004100 */
[----:B------:R-:W-:-:S04]  /*4a20*/  FMUL R5, R5, R16 ;  /* 0x0000001005057220 */ /* 0x000fc80000400000 */
[----:B------:R-:W-:-:S05]  /*4a30*/  FFMA R5, R22, R13, R5 ;  /* 0x0000000d16057223 */ /* 0x000fca0000000005 */
[----:B------:R-:W-:-:S05]  /*4a40*/  F2FP.SATFINITE.E5M2.F32.PACK_AB_MERGE_C R5, RZ, R5, RZ ;  /* 0x00000005ff05723e */ /* 0x000fca00048060ff */
[----:B------:R0:W-:Y:S01]  /*4a50*/  STG.E.U8 desc[UR20][R14.64+0x39], R5 ;  /* 0x000039050e007986 */ /* 0x0001e2000c101114 */
[----:B------:R-:W-:Y:S05]  /*4a60*/  BRA `(.L_x_106) ;  /* 0x0000000800407947 */ /* 0x000fea0003800000 */
.L_x_41:
[----:B------:R-:W-:Y:S01]  /*4a70*/  ISETP.GE.AND P1, PT, R26, 0x2, PT ;  /* 0x000000021a00780c */ /* 0x000fe20003f26270 */
[-C--:B------:R-:W-:Y:S01]  /*4a80*/  FMUL R84, R84, R13.reuse ;  /* 0x0000000d54547220 */ /* 0x080fe20000400000 */
[----:B------:R-:W-:Y:S01]  /*4a90*/  ISETP.GE.AND P3, PT, R26, 0x1, PT ;  /* 0x000000011a00780c */ /* 0x000fe20003f66270 */
[-C--:B------:R-:W-:Y:S01]  /*4aa0*/  FMUL R83, R83, R13.reuse ;  /* 0x0000000d53537220 */ /* 0x080fe20000400000 */
[C---:B------:R-:W-:Y:S01]  /*4ab0*/  ISETP.LT.OR P5, PT, R6.reuse, 0x1, !P1 ;  /* 0x000000010600780c */ /* 0x040fe20004fa1670 */
[-C--:B------:R-:W-:Y:S01]  /*4ac0*/  FMUL R81, R81, R13.reuse ;  /* 0x0000000d51517220 */ /* 0x080fe20000400000 */
[----:B------:R-:W-:Y:S01]  /*4ad0*/  ISETP.LT.OR P2, PT, R6, 0x1, !P3 ;  /* 0x000000010600780c */ /* 0x000fe20005f41670 */
[-C--:B------:R-:W-:Y:S01]  /*4ae0*/  FMUL R82, R82, R13.reuse ;  /* 0x0000000d52527220 */ /* 0x080fe20000400000 */
[----:B------:R-:W-:Y:S01]  /*4af0*/  ISETP.LT.OR P3, PT, R6, 0x9, !P3 ;  /* 0x000000090600780c */ /* 0x000fe20005f61670 */
[-C--:B------:R-:W-:Y:S01]  /*4b00*/  FMUL R79, R79, R13.reuse ;  /* 0x0000000d4f4f7220 */ /* 0x080fe20000400000 */
[----:B------:R-:W-:Y:S01]  /*4b10*/  F2FP.SATFINITE.E5M2.F32.PACK_AB_MERGE_C R5, RZ, R84, RZ ;  /* 0x00000054ff05723e */ /* 0x000fe200048060ff */
[----:B------:R-:W-:Y:S01]  /*4b20*/  FMUL R80, R80, R13 ;  /* 0x0000000d50507220 */ /* 0x000fe20000400000 */
[----:B------:R-:W-:Y:S01]  /*4b30*/  F2FP.SATFINITE.E5M2.F32.PACK_AB_MERGE_C R83, RZ, R83, RZ ;  /* 0x00000053ff53723e */ /* 0x000fe200048060ff */
[----:B------:R-:W-:Y:S01]  /*4b40*/  FMUL R77, R77, R13 ;  /* 0x0000000d4d4d7220 */ /* 0x000fe20000400000 */
[----:B------:R-:W-:Y:S01]  /*4b50*/  F2FP.SATFINITE.E5M2.F32.PACK_AB_MERGE_C R81, RZ, R81, RZ ;  /* 0x00000051ff51723e */ /* 0x000fe200048060ff */
[-C--:B------:R-:W-:Y:S01]  /*4b60*/  FMUL R78, R78, R13.reuse ;  /* 0x0000000d4e4e7220 */ /* 0x080fe20000400000 */
[----:B------:R-:W-:Y:S01]  /*4b70*/  ISETP.LT.OR P1, PT, R6, 0x9, !P1 ;  /* 0x000000090600780c */ /* 0x000fe20004f21670 */
[----:B------:R0:W-:Y:S01]  /*4b80*/  @!P5 STG.E.U8 desc[UR20][R18.64+0x1], R5 ;  /* 0x000001051200d986 */ /* 0x0001e2000c101114 */
[C---:B------:R-:W-:Y:S01]  /*4b90*/  ISETP.GE.AND P5, PT, R26.reuse, 0x9, PT ;  /* 0x000000091a00780c */ /* 0x040fe20003fa6270 */
[----:B------:R-:W-:Y:S01]  /*4ba0*/  FMUL R75, R75, R13 ;  /* 0x0000000d4b4b7220 */ /* 0x000fe20000400000 */
[----:B------:R-:W-:Y:S01]  /*4bb0*/  F2FP.SATFINITE.E5M2.F32.PACK_AB_MERGE_C R79, RZ, R79, RZ ;  /* 0x0000004fff4f723e */ /* 0x000fe200048060ff */
[----:B------:R-:W-:Y:S01]  /*4bc0*/  @!P2 STG.E.U8 desc[UR20][R18.64], R83 ;  /* 0x000000531200a986 */ /* 0x000fe2000c101114 */
[----:B------:R-:W-:Y:S01]  /*4bd0*/  ISETP.GE.AND P2, PT, R26, 0xa, PT ;  /* 0x0000000a1a00780c */ /* 0x000fe20003f46270 */
[-C--:B------:R-:W-:Y:S01]  /*4be0*/  FMUL R76, R76, R13.reuse ;  /* 0x0000000d4c4c7220 */ /* 0x080fe20000400000 */
[----:B------:R-:W-:Y:S01]  /*4bf0*/  F2FP.SATFINITE.E5M2.F32.PACK_AB_MERGE_C R25, RZ, R80, RZ ;  /* 0x00000050ff19723e */ /* 0x000fe200048060ff */
[----:B------:R-:W-:Y:S01]  /*4c00*/  @!P3 STG.E.U8 desc[UR20][R14.64], R81 ;  /* 0x000000510e00b986 */ /* 0x000fe2000c101114 */
[C---:B------:R-:W-:Y:S01]  /*4c10*/  ISETP.LT.OR P3, PT, R6.reuse, 0x1, !P5 ;  /* 0x000000010600780c */ /* 0x040fe20006f61670 */
[-C--:B------:R-:W-:Y:S01]  /*4c20*/  FMUL R73, R73, R13.reuse ;  /* 0x0000000d49497220 */ /* 0x080fe20000400000 */
[----:B------:R-:W-:Y:S01]  /*4c30*/  ISETP.LT.OR P6, PT, R6, 0x1, !P2 ;  /* 0x000000010600780c */ /* 0x000fe200057c1670 */
[-C--:B------:R-:W-:Y:S01]  /*4c40*/  FMUL R74, R74, R13.reuse ;  /* 0x0000000d4a4a7220 */ /* 0x080fe20000400000 */
[----:B------:R-:W-:Y:S01]  /*4c50*/  ISETP.LT.OR P5, PT, R6, 0x9, !P5 ;  /* 0x000000090600780c */ /* 0x000fe20006fa1670 */
[-C--:B------:R-:W-:Y:S01]  /*4c60*/  FMUL R71, R71, R13.reuse ;  /* 0x0000000d47477220 */ /* 0x080fe20000400000 */
[----:B0-----:R-:W-:Y:S01]  /*4c70*/  F2FP.SATFINITE.E5M2.F32.PACK_AB_MERGE_C R5, RZ, R82, RZ ;  /* 0x00000052ff05723e */ /* 0x001fe200048060ff */
[----:B------:R-:W-:Y:S01]  /*4c80*/  FMUL R72, R72, R13 ;  /* 0x0000000d48487220 */ /* 0x000fe20000400000 */
[----:B------:R-:W-:Y:S01]  /*4c90*/  F2FP.SATFINITE.E5M2.F32.PACK_AB_MERGE_C R77, RZ, R77, RZ ;  /* 0x0000004dff4d723e */ /* 0x000fe200048060ff */
[-C--:B------:R-:W-:Y:S01]  /*4ca0*/  FMUL R69, R69, R13.reuse ;  /* 0x0000000d45457220 */ /* 0x080fe20000400000 */
[----:B------:R-:W-:Y:S01]  /*4cb0*/  ISETP.LT.OR P2, PT, R6, 0x9, !P2 ;  /* 0x000000090600780c */ /* 0x000fe20005741670 */
[----:B------:R0:W-:Y:S01]  /*4cc0*/  @!P1 STG.E.U8 desc[UR20][R14.64+0x1], R5 ;  /* 0x000001050e009986 */ /* 0x0001e2000c101114 */
[----:B------:R-:W-:Y:S01]  /*4cd0*/  ISETP.GE.AND P1, PT, R26, 0x12, PT ;  /* 0x000000121a00780c */ /* 0x000fe20003f26270 */
[----:B------:R-:W-:Y:S01]  /*4ce0*/  FMUL R70, R70, R13 ;  /* 0x0000000d46467220 */ /* 0x000fe20000400000 */
[----:B------:R-:W-:Y:S01]  /*4cf0*/  F2FP.SATFINITE.E5M2.F32.PACK_AB_MERGE_C R75, RZ, R75, RZ ;  /* 0x0000004bff4b723e */ /* 0x000fe200048060ff */
[----:B------:R-:W-:Y:S01]  /*4d00*/  @!P3 STG.E.U8 desc[UR20][R18.64+0x8], R79 ;  /* 0x0000084f1200b986 */ /* 0x000fe2000c101114 */
[----:B------:R-:W-:Y:S01]  /*4d10*/  ISETP.GE.AND P3, PT, R26, 0x11, PT ;  /* 0x000000111a00780c */ /* 0x000fe20003f66270 */
[----:B------:R-:W-:Y:S01]  /*4d20*/  FMUL R68, R68, R13 ;  /* 0x0000000d44447220 */ /* 0x000fe20000400000 */
[----:B------:R-:W-:Y:S01]  /*4d30*/  F2FP.SATFINITE.E5M2.F32.PACK_AB_MERGE_C R73, RZ, R73, RZ ;  /* 0x00000049ff49723e */ /* 0x000fe200048060ff */
[----:B------:R1:W-:Y:S01]  /*4d40*/  @!P6 STG.E.U8 desc[UR20][R18.64+0x9], R25 ;  /* 0x000009191200e986 */ /* 0x0003e2000c101114 */
[C---:B------:R-:W-:Y:S01]  /*4d50*/  ISETP.LT.OR P6, PT, R6.reuse, 0x1, !P1 ;  /* 0x000000010600780c */ /* 0x040fe20004fc1670 */
[-C--:B------:R-:W-:Y:S01]  /*4d60*/  FMUL R67, R67, R13.reuse ;  /* 0x0000000d43437220 */ /* 0x080fe20000400000 */
[C---:B------:R-:W-:Y:S01]  /*4d70*/  ISETP.LT.OR P1, PT, R6.reuse, 0x9, !P1 ;  /* 0x000000090600780c */ /* 0x040fe20004f21670 */
[----:B------:R-:W-:Y:S01]  /*4d80*/  @!P5 STG.E.U8 desc[UR20][R14.64+0x8], R77 ;  /* 0x0000084d0e00d986 */ /* 0x000fe2000c101114 */
[C---:B------:R-:W-:Y:S01]  /*4d90*/  ISETP.LT.OR P5, PT, R6.reuse, 0x1, !P3 ;  /* 0x000000010600780c */ /* 0x040fe20005fa1670 */
[-C--:B------:R-:W-:Y:S01]  /*4da0*/  FMUL R65, R65, R13.reuse ;  /* 0x0000000d41417220 */ /* 0x080fe20000400000 */
[----:B------:R-:W-:Y:S01]  /*4db0*/  ISETP.LT.OR P3, PT, R6, 0x9, !P3 ;  /* 0x000000090600780c */ /* 0x000fe20005f61670 */
[-C--:B------:R-:W-:Y:S01]  /*4dc0*/  FMUL R66, R66, R13.reuse ;  /* 0x0000000d42427220 */ /* 0x080fe20000400000 */
[----:B0-----:R-:W-:Y:S01]  /*4dd0*/  F2FP.SATFINITE.E5M2.F32.PACK_AB_MERGE_C R5, RZ, R78, RZ ;  /* 0x0000004eff05723e */ /* 0x001fe200048060ff */
[----:B------:R-:W-:Y:S01]  /*4de0*/  FMUL R64, R64, R13 ;  /* 0x0000000d40407220 */ /* 0x000fe20000400000 */
[----:B------:R-:W-:Y:S01]  /*4df0*/  F2FP.SATFINITE.E5M2.F32.PACK_AB_MERGE_C R71, RZ, R71, RZ ;  /* 0x00000047ff47723e */ /* 0x000fe200048060ff */
[-C--:B------:R-:W-:Y:S01]  /*4e00*/  FMUL R63, R63, R13.reuse ;  /* 0x0000000d3f3f7220 */ /* 0x080fe20000400000 */
[----:B-1----:R-:W-:Y:S01]  /*4e10*/  F2FP.SATFINITE.E5M2.F32.PACK_AB_MERGE_C R25, RZ, R76, RZ ;  /* 0x0000004cff19723e */ /* 0x002fe200048060ff */
[----:B------:R0:W-:Y:S01]  /*4e20*/  @!P2 STG.E.U8 desc[UR20][R14.64+0x9], R5 ;  /* 0x000009050e00a986 */ /* 0x0001e2000c101114 */
[C---:B------:R-:W-:Y:S01]  /*4e30*/  ISETP.GE.AND P2, PT, R26.reuse, 0x1a, PT ;  /* 0x0000001a1a00780c */ /* 0x040fe20003f46270 */
        /* <DEDUP_REMOVED lines=29> */
[----:B------:R-:W-:Y:S01]  /*5010*/  ISETP.LT.OR P6, PT, R6, 0x1, !P3 ;  /* 0x000000010600780c */ /* 0x000fe20005fc1670 */
[----:B------:R-:W-:Y:S01]  /*5020*/  FMUL R22, R22, R13 ;  /* 0x0000000d16167220 */ /* 0x000fe20000400000 */
[C---:B------:R-:W-:Y:S01]  /*5030*/  ISETP.LT.OR P3, PT, R6.reuse, 0x9, !P3 ;  /* 0x000000090600780c */ /* 0x040fe20005f61670 */
[----:B------:R-:W-:Y:S01]  /*5040*/  @!P5 STG.E.U8 desc[UR20][R14.64+0x18], R69 ;  /* 0x000018450e00d986 */ /* 0x000fe2000c101114 */
[----:B------:R-:W-:-:S02]  /*5050*/  ISETP.LT.OR P5, PT, R6, 0x1, !P1 ;  /* 0x000000010600780c */ /* 0x000fc40004fa1670 */
[----:B0-----:R-:W-:Y:S02]  /*5060*/  F2FP.SATFINITE.E5M2.F32.PACK_AB_MERGE_C R5, RZ, R70, RZ ;  /* 0x00000046ff05723e */ /* 0x001fe400048060ff */
[----:B------:R-:W-:Y:S02]  /*5070*/  ISETP.LT.OR P1, PT, R6, 0x9, !P1 ;  /* 0x000000090600780c */ /* 0x000fe40004f21670 */
[----:B------:R-:W-:Y:S01]  /*5080*/  F2FP.SATFINITE.E5M2.F32.PACK_AB_MERGE_C R59, RZ, R59, RZ ;  /* 0x0000003bff3b723e */ /* 0x000fe200048060ff */
[----:B------:R0:W-:Y:S01]  /*5090*/  @!P2 STG.E.U8 desc[UR20][R14.64+0x19], R5 ;  /* 0x000019050e00a986 */ /* 0x0001e2000c101114 */
[----:B-1----:R-:W-:Y:S02]  /*50a0*/  F2FP.SATFINITE.E5M2.F32.PACK_AB_MERGE_C R25, RZ, R68, RZ ;  /* 0x00000044ff19723e */ /* 0x002fe400048060ff */
[----:B------:R-:W-:Y:S01]  /*50b0*/  ISETP.GE.AND P2, PT, R26, 0x2a, PT ;  /* 0x0000002a1a00780c */ /* 0x000fe20003f46270 */
[----:B------:R-:W-:Y:S01]  /*50c0*/  @!P6 STG.E.U8 desc[UR20][R18.64+0x20], R67 ;  /* 0x000020431200e986 */ /* 0x000fe2000c101114 */
[----:B------:R-:W-:-:S02]  /*50d0*/  F2FP.SATFINITE.E5M2.F32.PACK_AB_MERGE_C R57, RZ, R57, RZ ;  /* 0x00000039ff39723e */ /* 0x000fc400048060ff */
[----:B------:R-:W-:Y:S01]  /*50e0*/  F2FP.SATFINITE.E5M2.F32.PACK_AB_MERGE_C R23, RZ, R23, RZ ;  /* 0x00000017ff17723e */ /* 0x000fe200048060ff */
[----:B------:R1:W-:Y:S01]  /*50f0*/  @!P5 STG.E.U8 desc[UR20][R18.64+0x21], R25 ;  /* 0x000021191200d986 */ /* 0x0003e2000c101114 */
[----:B------:R-:W-:Y:S02]  /*5100*/  ISETP.GE.AND P5, PT, R26, 0x29, PT ;  /* 0x000000291a00780c */ /* 0x000fe40003fa6270 */
[----:B------:R-:W-:Y:S01]  /*5110*/  F2FP.SATFINITE.E5M2.F32.PACK_AB_MERGE_C R21, RZ, R21, RZ ;  /* 0x00000015ff15723e */ /* 0x000fe200048060ff */
[----:B------:R-:W-:Y:S01]  /*5120*/  @!P3 STG.E.U8 desc[UR20][R14.64+0x20], R65 ;  /* 0x000020410e00b986 */ /* 0x000fe2000c101114 */
[C---:B------:R-:W-:Y:S02]  /*5130*/  ISETP.LT.OR P3, PT, R6.reuse, 0x1, !P2 ;  /* 0x000000010600780c */ /* 0x040fe40005761670 */
[C---:B------:R-:W-:Y:S02]  /*5140*/  ISETP.LT.OR P6, PT, R6.reuse, 0x1, !P5 ;  /* 0x000000010600780c */ /* 0x040fe40006fc1670 */
[----:B------:R-:W-:-:S02]  /*5150*/  ISETP.LT.OR P5, PT, R6, 0x9, !P5 ;  /* 0x000000090600780c */ /* 0x000fc40006fa1670 */
[----:B0-----:R-:W-:Y:S02]  /*5160*/  F2FP.SATFINITE.E5M2.F32.PACK_AB_MERGE_C R5, RZ, R66, RZ ;  /* 0x00000042ff05723e */ /* 0x001fe400048060ff */
[----:B-1----:R-:W-:Y:S02]  /*5170*/  F2FP.SATFINITE.E5M2.F32.PACK_AB_MERGE_C R25, RZ, R64, RZ ;  /* 0x00000040ff19723e */ /* 0x002fe400048060ff */
[----:B------:R-:W-:Y:S01]  /*5180*/  ISETP.LT.OR P2, PT, R6, 0x9, !P2 ;  /* 0x000000090600780c */ /* 0x000fe20005741670 */
[----:B------:R0:W-:Y:S01]  /*5190*/  @!P1 STG.E.U8 desc[UR20][R14.64+0x21], R5 ;  /* 0x000021050e009986 */ /* 0x0001e2000c101114 */
[C---:B------:R-:W-:Y:S02]  /*51a0*/  ISETP.GE.AND P1, PT, R26.reuse, 0x31, PT ;  /* 0x000000311a00780c */ /* 0x040fe40003f26270 */
[----:B------:R-:W-:Y:S01]  /*51b0*/  F2FP.SATFINITE.E5M2.F32.PACK_AB_MERGE_C R27, RZ, R22, RZ ;  /* 0x00000016ff1b723e */ /* 0x000fe200048060ff */
[----:B------:R1:W-:Y:S01]  /*51c0*/  @!P3 STG.E.U8 desc[UR20][R18.64+0x29], R25 ;  /* 0x000029191200b986 */ /* 0x0003e2000c101114 */
[----:B------:R-:W-:-:S03]  /*51d0*/  ISETP.GE.AND P3, PT, R26, 0x32, PT ;  /* 0x000000321a00780c */ /* 0x000fc60003f66270 */
[----:B------:R-:W-:Y:S01]  /*51e0*/  @!P6 STG.E.U8 desc[UR20][R18.64+0x28], R63 ;  /* 0x0000283f1200e986 */ /* 0x000fe2000c101114 */
[C---:B------:R-:W-:Y:S02]  /*51f0*/  ISETP.LT.OR P6, PT, R6.reuse, 0x1, !P1 ;  /* 0x000000010600780c */ /* 0x040fe40004fc1670 */
[C---:B------:R-:W-:Y:S01]  /*5200*/  ISETP.LT.OR P1, PT, R6.reuse, 0x9, !P1 ;  /* 0x000000090600780c */ /* 0x040fe20004f21670 */
[----:B------:R-:W-:Y:S01]  /*5210*/  @!P5 STG.E.U8 desc[UR20][R14.64+0x28], R61 ;  /* 0x0000283d0e00d986 */ /* 0x000fe2000c101114 */
[C---:B------:R-:W-:Y:S02]  /*5220*/  ISETP.LT.OR P5, PT, R6.reuse, 0x1, !P3 ;  /* 0x000000010600780c */ /* 0x040fe40005fa1670 */
[----:B0-----:R-:W-:Y:S02]  /*5230*/  F2FP.SATFINITE.E5M2.F32.PACK_AB_MERGE_C R5, RZ, R62, RZ ;  /* 0x0000003eff05723e */ /* 0x001fe400048060ff */
[----:B-1----:R-:W-:Y:S02]  /*5240*/  F2FP.SATFINITE.E5M2.F32.PACK_AB_MERGE_C R25, RZ, R60, RZ ;  /* 0x0000003cff19723e */ /* 0x002fe400048060ff */
[----:B------:R-:W-:Y:S01]  /*5250*/  ISETP.LT.OR P3, PT, R6, 0x9, !P3 ;  /* 0x000000090600780c */ /* 0x000fe20005f61670 */
[----:B------:R0:W-:Y:S01]  /*5260*/  @!P2 STG.E.U8 desc[UR20][R14.64+0x29], R5 ;  /* 0x000029050e00a986 */ /* 0x0001e2000c101114 */
[----:B------:R-:W-:-:S03]  /*5270*/  ISETP.GE.AND P2, PT, R26, 0x39, PT ;  /* 0x000000391a00780c */ /* 0x000fc60003f46270 */
[----:B------:R-:W-:Y:S01]  /*5280*/  @!P6 STG.E.U8 desc[UR20][R18.64+0x30], R59 ;  /* 0x0000303b1200e986 */ /* 0x000fe2000c101114 */
[----:B------:R-:W-:-:S03]  /*5290*/  ISETP.GE.AND P6, PT, R26, 0x3a, PT ;  /* 0x0000003a1a00780c */ /* 0x000fc60003fc6270 */
[----:B------:R1:W-:Y:S01]  /*52a0*/  @!P5 STG.E.U8 desc[UR20][R18.64+0x31], R25 ;  /* 0x000031191200d986 */ /* 0x0003e2000c101114 */
[C---:B------:R-:W-:Y:S02]  /*52b0*/  ISETP.LT.OR P5, PT, R6.reuse, 0x1, !P6 ;  /* 0x000000010600780c */ /* 0x040fe400077a1670 */
[C---:B------:R-:W-:Y:S01]  /*52c0*/  ISETP.LT.OR P6, PT, R6.reuse, 0x9, !P6 ;  /* 0x000000090600780c */ /* 0x040fe200077c1670 */
[----:B------:R2:W-:Y:S01]  /*52d0*/  @!P1 STG.E.U8 desc[UR20][R14.64+0x30], R57 ;  /* 0x000030390e009986 */ /* 0x0005e2000c101114 */
[C---:B------:R-:W-:Y:S02]  /*52e0*/  ISETP.LT.OR P1, PT, R6.reuse, 0x1, !P2 ;  /* 0x000000010600780c */ /* 0x040fe40005721670 */
[----:B------:R-:W-:Y:S02]  /*52f0*/  ISETP.LT.OR P2, PT, R6, 0x9, !P2 ;  /* 0x000000090600780c */ /* 0x000fe40005741670 */
[----:B0-----:R-:W-:Y:S02]  /*5300*/  F2FP.SATFINITE.E5M2.F32.PACK_AB_MERGE_C R5, RZ, R58, RZ ;  /* 0x0000003aff05723e */ /* 0x001fe400048060ff */
[----:B-1----:R-:W-:-:S03]  /*5310*/  F2FP.SATFINITE.E5M2.F32.PACK_AB_MERGE_C R25, RZ, R56, RZ ;  /* 0x00000038ff19723e */ /* 0x002fc600048060ff */
[----:B------:R2:W-:Y:S04]  /*5320*/  @!P3 STG.E.U8 desc[UR20][R14.64+0x31], R5 ;  /* 0x000031050e00b986 */ /* 0x0005e8000c101114 */
[----:B------:R2:W-:Y:S04]  /*5330*/  @!P1 STG.E.U8 desc[UR20][R18.64+0x38], R23 ;  /* 0x0000381712009986 */ /* 0x0005e8000c101114 */
[----:B------:R2:W-:Y:S04]  /*5340*/  @!P5 STG.E.U8 desc[UR20][R18.64+0x39], R25 ;  /* 0x000039191200d986 */ /* 0x0005e8000c101114 */
[----:B------:R2:W-:Y:S04]  /*5350*/  @!P2 STG.E.U8 desc[UR20][R14.64+0x38], R21 ;  /* 0x000038150e00a986 */ /* 0x0005e8000c101114 */
[----:B------:R2:W-:Y:S02]  /*5360*/  @!P6 STG.E.U8 desc[UR20][R14.64+0x39], R27 ;  /* 0x0000391b0e00e986 */ /* 0x0005e4000c101114 */
.L_x_106:
[----:B------:R-:W-:Y:S05]  /*5370*/  BSYNC B0 ;  /* 0x0000000000007941 */ /* 0x000fea0003800000 */
.L_x_40:
[C---:B------:R-:W-:Y:S01]  /*5380*/  LEA R2, P1, R8.reuse, R2, 0x1 ;  /* 0x0000000208027211 */ /* 0x040fe200078208ff */
[----:B------:R-:W-:Y:S01]  /*5390*/  ULDC.64 UR6, c[0x0][0x650] ;  /* 0x0001940000067ab9 */ /* 0x000fe20000000a00 */
[----:B-----5:R-:W-:Y:S01]  /*53a0*/  IMAD.U32 R4, RZ, RZ, UR16 ;  /* 0x00000010ff047e24 */ /* 0x020fe2000f8e00ff */
[----:B012---:R-:W-:Y:S01]  /*53b0*/  PRMT R14, RZ, 0x7610, R14 ;  /* 0x00007610ff0e7816 */ /* 0x007fe2000000000e */
[----:B------:R-:W-:Y:S01]  /*53c0*/  IMAD.MOV.U32 R6, RZ, RZ, -0x1 ;  /* 0xffffffffff067424 */ /* 0x000fe200078e00ff */
[----:B------:R-:W-:Y:S01]  /*53d0*/  LEA.HI.X R3, R8, R3, R0, 0x1, P1 ;  /* 0x0000000308037211 */ /* 0x000fe200008f0c00 */
[----:B------:R0:W-:Y:S01]  /*53e0*/  SYNCS.ARRIVE.TRANS64.A1T0 RZ, [R4+UR23], RZ ;  /* 0x000000ff04ff79a7 */ /* 0x0001e20008100017 */
[----:B------:R-:W-:Y:S01]  /*53f0*/  ISETP.GE.U32.AND P1, PT, R2, UR6, PT ;  /* 0x0000000602007c0c */ /* 0x000fe2000bf26070 */
[----:B------:R-:W-:-:S03]  /*5400*/  IMAD.MOV.U32 R5, RZ, RZ, -0x1 ;  /* 0xffffffffff057424 */ /* 0x000fc600078e00ff */
[----:B------:R-:W-:Y:S01]  /*5410*/  ISETP.GE.U32.AND.EX P1, PT, R3, UR7, PT, P1 ;  /* 0x0000000703007c0c */ /* 0x000fe2000bf26110 */
[----:B0-----:R-:W-:-:S12]  /*5420*/  IMAD.MOV.U32 R4, RZ, RZ, -0x1 ;  /* 0xffffffffff047424 */ /* 0x001fd800078e00ff */
[----:B------:R-:W-:Y:S05]  /*5430*/  @P1 BRA `(.L_x_107) ;  /* 0x0000000400601947 */ /* 0x000fea0003800000 */
[----:B------:R-:W0:Y:S01]  /*5440*/  S2R R26, SR_CTAID.X ;  /* 0x00000000001a7919 */ /* 0x000e220000002500 */
[----:B------:R-:W1:Y:S01]  /*5450*/  LDC.64 R22, c[0x0][0x628] ;  /* 0x00018a00ff167b82 */ /* 0x000e620000000a00 */
[----:B------:R-:W-:Y:S01]  /*5460*/  ULDC UR6, c[0x0][0x150] ;  /* 0x0000540000067ab9 */ /* 0x000fe20000000800 */
[----:B------:R-:W-:Y:S01]  /*5470*/  IMAD.MOV.U32 R18, RZ, RZ, R2 ;  /* 0x000000ffff127224 */ /* 0x000fe200078e0002 */
[----:B------:R-:W2:Y:S01]  /*5480*/  S2R R28, SR_CTAID.Y ;  /* 0x00000000001c7919 */ /* 0x000ea20000002600 */
[----:B------:R-:W-:-:S04]  /*5490*/  IMAD.MOV.U32 R19, RZ, RZ, R3 ;  /* 0x000000ffff137224 */ /* 0x000fc800078e0003 */
[----:B------:R-:W2:Y:S08]  /*54a0*/  LDC R29, c[0x0][0x144] ;  /* 0x00005100ff1d7b82 */ /* 0x000eb00000000800 */
[----:B------:R-:W2:Y:S08]  /*54b0*/  LDC R6, c[0x0][0x630] ;  /* 0x00018c00ff067b82 */ /* 0x000eb00000000800 */
[----:B---34-:R-:W3:Y:S01]  /*54c0*/  LDC.64 R24, c[0x0][0x620] ;  /* 0x00018800ff187b82 */ /* 0x018ee20000000a00 */
[----:B-1----:R-:W-:-:S04]  /*54d0*/  ISETP.NE.U32.AND P1, PT, R22, RZ, PT ;  /* 0x000000ff1600720c */ /* 0x002fc80003f25070 */
[----:B------:R-:W-:Y:S02]  /*54e0*/  ISETP.NE.AND.EX P1, PT, R23, RZ, PT, P1 ;  /* 0x000000ff1700720c */ /* 0x000fe40003f25310 */
[----:B0-----:R-:W-:-:S05]  /*54f0*/  I2FP.F32.U32 R4, R26 ;  /* 0x0000001a00047245 */ /* 0x001fca0000201000 */
[----:B------:R-:W-:-:S04]  /*5500*/  FMUL R4, R4, UR6 ;  /* 0x0000000604047c20 */ /* 0x000fc80008400000 */
[----:B------:R0:W1:Y:S02]  /*5510*/  F2I.U32.TRUNC.NTZ R27, R4 ;  /* 0x00000004001b7305 */ /* 0x000064000020f000 */
[----:B--2---:R-:W-:Y:S05]  /*5520*/  @!P1 BRA `(.L_x_108) ;  /* 0x0000000000289947 */ /* 0x004fea0003800000 */
[----:B------:R-:W2:Y:S02]  /*5530*/  LDC R5, c[0x0][0x634] ;  /* 0x00018d00ff057b82 */ /* 0x000ea40000000800 */
[----:B--2---:R-:W-:-:S05]  /*5540*/  IADD3 R19, P1, R2, R5, RZ ;  /* 0x0000000502137210 */ /* 0x004fca0007f3e0ff */
[----:B------:R-:W-:-:S04]  /*5550*/  IMAD.X R21, RZ, RZ, R3, P1 ;  /* 0x000000ffff157224 */ /* 0x000fc800008e0603 */
[----:B0-----:R-:W-:-:S04]  /*5560*/  IMAD.WIDE.U32 R4, R21, R22, RZ ;  /* 0x0000001615047225 */ /* 0x001fc800078e00ff */
[----:B------:R-:W-:-:S04]  /*5570*/  IMAD.WIDE.U32 R14, P1, R19, R23, R4 ;  /* 0x00000017130e7225 */ /* 0x000fc80007820004 */
[----:B------:R-:W-:-:S04]  /*5580*/  IMAD.WIDE.U32 R4, R19, R22, RZ ;  /* 0x0000001613047225 */ /* 0x000fc800078e00ff */
[----:B------:R-:W-:Y:S01]  /*5590*/  IMAD.X R19, RZ, RZ, RZ, P1 ;  /* 0x000000ffff137224 */ /* 0x000fe200008e06ff */
[----:B------:R-:W-:Y:S01]  /*55a0*/  IADD3 RZ, P1, R5, R14, RZ ;  /* 0x0000000e05ff7210 */ /* 0x000fe20007f3e0ff */
[----:B------:R-:W-:-:S04]  /*55b0*/  IMAD.MOV.U32 R18, RZ, RZ, R15 ;  /* 0x000000ffff127224 */ /* 0x000fc800078e000f */
[----:B------:R-:W-:-:S08]  /*55c0*/  IMAD.WIDE.U32.X R18, R21, R23, R18, P1 ;  /* 0x0000001715127225 */ /* 0x000fd000008e0412 */
.L_x_108:
[-CC-:B------:R-:W-:Y:S01]  /*55d0*/  SHF.R.U64 R23, R18, R6.reuse, R19.reuse ;  /* 0x0000000612177219 */ /* 0x180fe20000001213 */
[----:B------:R-:W2:Y:S01]  /*55e0*/  LDC.64 R32, c[0x0][0x640] ;  /* 0x00019000ff207b82 */ /* 0x000ea20000000a00 */
[----:B0-----:R-:W-:Y:S01]  /*55f0*/  SHF.R.U32.HI R4, RZ, R6, R19 ;  /* 0x00000006ff047219 */ /* 0x001fe20000011613 */
[----:B-1----:R-:W-:Y:S01]  /*5600*/  IMAD.MOV R27, RZ, RZ, -R27 ;  /* 0x000000ffff1b7224 */ /* 0x002fe200078e0a1b */
[----:B------:R-:W-:Y:S01]  /*5610*/  IADD3 R15, P1, RZ, -R23, RZ ;  /* 0x80000017ff0f7210 */ /* 0x000fe20007f3e0ff */
[----:B------:R-:W-:Y:S01]  /*5620*/  ULDC UR6, c[0x0][0x154] ;  /* 0x0000550000067ab9 */ /* 0x000fe20000000800 */
[----:B------:R-:W-:Y:S02]  /*5630*/  IMAD.MOV.U32 R19, RZ, RZ, 0x1 ;  /* 0x00000001ff137424 */ /* 0x000fe400078e00ff */
[----:B------:R-:W-:Y:S01]  /*5640*/  IMAD R29, R29, R27, R26 ;  /* 0x0000001b1d1d7224 */ /* 0x000fe200078e021a */
[----:B------:R-:W0:Y:S01]  /*5650*/  LDC R14, c[0x0][0x618] ;  /* 0x00018600ff0e7b82 */ /* 0x000e220000000800 */
[----:B------:R-:W-:-:S04]  /*5660*/  IMAD.X R5, RZ, RZ, ~R4, P1 ;  /* 0x000000ffff057224 */ /* 0x000fc800008e0e04 */
[-C--:B---3--:R-:W-:Y:S02]  /*5670*/  IMAD R6, R5, R24.reuse, RZ ;  /* 0x0000001805067224 */ /* 0x088fe400078e02ff */
[C---:B------:R-:W-:Y:S01]  /*5680*/  IMAD.WIDE.U32 R4, R15.reuse, R24, R2 ;  /* 0x000000180f047225 */ /* 0x040fe200078e0002 */
[----:B------:R-:W1:Y:S03]  /*5690*/  LDC R18, c[0x0][0x608] ;  /* 0x00018200ff127b82 */ /* 0x000e660000000800 */
[----:B------:R-:W-:Y:S01]  /*56a0*/  IMAD R15, R15, R25, R6 ;  /* 0x000000190f0f7224 */ /* 0x000fe200078e0206 */
[----:B------:R-:W-:-:S03]  /*56b0*/  I2FP.F32.U32 R6, R28 ;  /* 0x0000001c00067245 */ /* 0x000fc60000201000 */
[----:B------:R-:W-:Y:S01]  /*56c0*/  IMAD.IADD R5, R5, 0x1, R15 ;  /* 0x0000000105057824 */ /* 0x000fe200078e020f */
[----:B------:R-:W3:Y:S01]  /*56d0*/  LDC R30, c[0x0][0x658] ;  /* 0x00019600ff1e7b82 */ /* 0x000ee20000000800 */
[----:B--2---:R-:W-:Y:S01]  /*56e0*/  ISETP.NE.U32.AND P1, PT, R32, RZ, PT ;  /* 0x000000ff2000720c */ /* 0x004fe20003f25070 */
[----:B------:R-:W-:-:S03]  /*56f0*/  IMAD.MOV.U32 R15, RZ, RZ, -0x1 ;  /* 0xffffffffff0f7424 */ /* 0x000fc600078e00ff */
[----:B------:R-:W-:-:S03]  /*5700*/  ISETP.NE.AND.EX P1, PT, R33, RZ, PT, P1 ;  /* 0x000000ff2100720c */ /* 0x000fc60003f25310 */
[----:B------:R-:W2:Y:S01]  /*5710*/  LDC R27, c[0x0][0x148] ;  /* 0x00005200ff1b7b82 */ /* 0x000ea20000000800 */
[-CC-:B0-----:R-:W-:Y:S02]  /*5720*/  SHF.R.U64 R22, R4, R14.reuse, R5.reuse ;  /* 0x0000000e04167219 */ /* 0x181fe40000001205 */
[----:B------:R-:W-:Y:S01]  /*5730*/  SHF.R.U32.HI R5, RZ, R14, R5 ;  /* 0x0000000eff057219 */ /* 0x000fe20000011605 */
[----:B------:R-:W-:-:S04]  /*5740*/  FMUL R14, R6, UR6 ;  /* 0x00000006060e7c20 */ /* 0x000fc80008400000 */
[----:B------:R-:W0:Y:S01]  /*5750*/  LDC R26, c[0x0][0x600] ;  /* 0x00018000ff1a7b82 */ /* 0x000e220000000800 */
[----:B------:R4:W0:Y:S01]  /*5760*/  F2I.U32.TRUNC.NTZ R25, R14 ;  /* 0x0000000e00197305 */ /* 0x000822000020f000 */
[-CC-:B-1----:R-:W-:Y:S02]  /*5770*/  SHF.R.U64 R6, R22, R18.reuse, R5.reuse ;  /* 0x0000001216067219 */ /* 0x182fe40000001205 */
[----:B------:R-:W-:-:S04]  /*5780*/  SHF.R.U32.HI R5, RZ, R18, R5 ;  /* 0x00000012ff057219 */ /* 0x000fc80000011605 */
[----:B------:R-:W1:Y:S01]  /*5790*/  LDC R34, c[0x0][0x648] ;  /* 0x00019200ff227b82 */ /* 0x000e620000000800 */
[-CC-:B---3--:R-:W-:Y:S02]  /*57a0*/  SHF.R.U64 R24, R6, R30.reuse, R5.reuse ;  /* 0x0000001e06187219 */ /* 0x188fe40000001205 */
[-C--:B------:R-:W-:Y:S02]  /*57b0*/  SHF.L.U32 R15, R15, R30.reuse, RZ ;  /* 0x0000001e0f0f7219 */ /* 0x080fe400000006ff */
[-C--:B------:R-:W-:Y:S01]  /*57c0*/  SHF.R.U32.HI R5, RZ, R30.reuse, R5 ;  /* 0x0000001eff057219 */ /* 0x080fe20000011605 */
[----:B------:R-:W-:Y:S01]  /*57d0*/  IMAD.MOV.U32 R4, RZ, RZ, R24 ;  /* 0x000000ffff047224 */ /* 0x000fe200078e0018 */
[----:B------:R-:W-:Y:S01]  /*57e0*/  SHF.L.U32 R30, R19, R30, RZ ;  /* 0x0000001e131e7219 */ /* 0x000fe200000006ff */
[----:B------:R-:W3:Y:S01]  /*57f0*/  LDC R35, c[0x0][0x638] ;  /* 0x00018e00ff237b82 */ /* 0x000ee20000000800 */
[----:B------:R-:W-:-:S07]  /*5800*/  LOP3.LUT R31, RZ, R15, RZ, 0x33, !PT ;  /* 0x0000000fff1f7212 */ /* 0x000fce00078e33ff */
[----:B------:R-:W0:Y:S01]  /*5810*/  LDC R36, c[0x0][0x610] ;  /* 0x00018400ff247b82 */ /* 0x000e220000000800 */
[----:B----4-:R-:W-:Y:S05]  /*5820*/  @!P1 BRA `(.L_x_109) ;  /* 0x0000000000289947 */ /* 0x010fea0003800000 */
        /* <DEDUP_REMOVED lines=10> */
.L_x_109:
[----:B-1----:R-:W-:Y:S01]  /*58d0*/  SHF.R.U64 R4, R4, R34, R5 ;  /* 0x0000002204047219 */ /* 0x002fe20000001205 */
[----:B0-----:R-:W-:Y:S01]  /*58e0*/  VIADD R19, R26, 0xffffffff ;  /* 0xffffffff1a137836 */ /* 0x001fe20000000000 */
[----:B------:R-:W-:Y:S01]  /*58f0*/  LOP3.LUT R15, R6, R31, RZ, 0xc0, !PT ;  /* 0x0000001f060f7212 */ /* 0x000fe200078ec0ff */
[----:B------:R-:W-:Y:S02]  /*5900*/  IMAD.MOV R25, RZ, RZ, -R25 ;  /* 0x000000ffff197224 */ /* 0x000fe400078e0a19 */
[----:B------:R-:W-:Y:S02]  /*5910*/  IMAD.MOV R5, RZ, RZ, -R4 ;  /* 0x000000ffff057224 */ /* 0x000fe400078e0a04 */
[----:B------:R-:W-:Y:S01]  /*5920*/  IMAD R6, R30, R4, R15 ;  /* 0x000000041e067224 */ /* 0x000fe200078e020f */
[----:B------:R-:W-:Y:S01]  /*5930*/  LOP3.LUT R15, R22, R19, RZ, 0xc0, !PT ;  /* 0x00000013160f7212 */ /* 0x000fe200078ec0ff */
[----:B--2---:R-:W-:Y:S02]  /*5940*/  @P4 IMAD R29, R27, R25, R28 ;  /* 0x000000191b1d4224 */ /* 0x004fe400078e021c */
[----:B---3--:R-:W-:-:S02]  /*5950*/  IMAD R4, R5, R35, R24 ;  /* 0x0000002305047224 */ /* 0x008fc400078e0218 */
[----:B------:R-:W-:Y:S02]  /*5960*/  IMAD R6, R6, R36, R29 ;  /* 0x0000002406067224 */ /* 0x000fe400078e021d */
[----:B------:R-:W-:Y:S02]  /*5970*/  IMAD R5, R4, R26, R15 ;  /* 0x0000001a04057224 */ /* 0x000fe400078e020f */
[----:B------:R-:W-:-:S03]  /*5980*/  IMAD.MOV.U32 R14, RZ, RZ, 0x1 ;  /* 0x00000001ff0e7424 */ /* 0x000fc600078e00ff */
[----:B------:R-:W-:Y:S02]  /*5990*/  SEL R4, R5, R6, !P4 ;  /* 0x0000000605047207 */ /* 0x000fe40006000000 */
[----:B------:R-:W-:Y:S01]  /*59a0*/  SEL R6, R6, R5, !P4 ;  /* 0x0000000506067207 */ /* 0x000fe20006000000 */
[----:B------:R-:W-:-:S07]  /*59b0*/  IMAD.MOV.U32 R5, RZ, RZ, R23 ;  /* 0x000000ffff057224 */ /* 0x000fce00078e0017 */
.L_x_107:
[----:B------:R-:W-:Y:S02]  /*59c0*/  LOP3.LUT P1, RZ, R14, 0xff, RZ, 0xc0, !PT ;  /* 0x000000ff0eff7812 */ /* 0x000fe4000782c0ff */
[----:B------:R-:W-:-:S11]  /*59d0*/  LOP3.LUT R86, R86, 0x1, RZ, 0x3c, !PT ;  /* 0x0000000156567812 */ /* 0x000fd600078e3cff */
[----:B------:R-:W-:Y:S05]  /*59e0*/  @P1 BRA `(.L_x_110) ;  /* 0xffffffbc00d81947 */ /* 0x000fea000383ffff */
[----:B------:R-:W-:Y:S05]  /*59f0*/  EXIT ;  /* 0x000000000000794d */ /* 0x000fea0003800000 */
.L_x_18:
[----:B------:R-:W-:-:S08]  /*5a00*/  ISETP.NE.AND P0, PT, R22, RZ, PT ;  /* 0x000000ff1600720c */ /* 0x000fd00003f05270 */
[----:B--2-45:R-:W0:-:S00]  /*5a10*/  USETMAXREG.DEALLOC.CTAPOOL 0x28 ;  /* 0x00000028000079c8 */ /* 0x034e0000080e0500 */
[----:B------:R-:W-:Y:S05]  /*5a20*/  @P0 EXIT ;  /* 0x000000000000094d */ /* 0x000fea0003800000 */
[----:B0-----:R-:W-:Y:S01]  /*5a30*/  LOP3.LUT P0, RZ, R17, 0xff, RZ, 0xc0, !PT ;  /* 0x000000ff11ff7812 */ /* 0x001fe2000780c0ff */
[----:B------:R-:W-:Y:S02]  /*5a40*/  IMAD.MOV.U32 R12, RZ, RZ, 0x1 ;  /* 0x00000001ff0c7424 */ /* 0x000fe400078e00ff */
[----:B------:R-:W-:-:S10]  /*5a50*/  IMAD.MOV.U32 R13, RZ, RZ, RZ ;  /* 0x000000ffff0d7224 */ /* 0x000fd400078e00ff */
[----:B------:R-:W-:Y:S05]  /*5a60*/  @!P0 BRA `(.L_x_111) ;  /* 0x0000000c001c8947 */ /* 0x000fea0003800000 */
[----:B------:R-:W0:Y:S01]  /*5a70*/  S2UR UR8, SR_CgaCtaId ;  /* 0x00000000000879c3 */ /* 0x000e220000008800 */
[----:B------:R-:W-:Y:S01]  /*5a80*/  LOP3.LUT P0, RZ, R11, 0x1f, RZ, 0xc0, !PT ;  /* 0x0000001f0bff7812 */ /* 0x000fe2000780c0ff */
[----:B------:R-:W-:Y:S01]  /*5a90*/  ULDC UR5, c[0x0][0x658] ;  /* 0x0001960000057ab9 */ /* 0x000fe20000000800 */
[----:B------:R-:W-:Y:S01]  /*5aa0*/  UMOV UR6, 0xffffffff ;  /* 0xffffffff00067882 */ /* 0x000fe20000000000 */
[----:B------:R-:W-:Y:S01]  /*5ab0*/  BSSY B0, `(.L_x_111) ;  /* 0x00000c2000007945 */ /* 0x000fe20003800000 */
[----:B------:R-:W-:Y:S01]  /*5ac0*/  USHF.L.U32 UR6, UR6, UR5, URZ ;  /* 0x0000000506067299 */ /* 0x000fe2000800063f */
[C---:B------:R-:W-:Y:S01]  /*5ad0*/  ISETP.NE.AND P2, PT, R10.reuse, RZ, PT ;  /* 0x000000ff0a00720c */ /* 0x040fe20003f45270 */
[----:B------:R-:W-:Y:S01]  /*5ae0*/  IMAD.MOV.U32 R15, RZ, RZ, 0x1 ;  /* 0x00000001ff0f7424 */ /* 0x000fe200078e00ff */
[----:B------:R-:W-:Y:S01]  /*5af0*/  ISETP.NE.OR P0, PT, R10, RZ, !P0 ;  /* 0x000000ff0a00720c */ /* 0x000fe20004705670 */
[----:B------:R-:W-:Y:S01]  /*5b00*/  IMAD.MOV.U32 R12, RZ, RZ, 0x1 ;  /* 0x00000001ff0c7424 */ /* 0x000fe200078e00ff */
[----:B------:R-:W-:Y:S01]  /*5b10*/  LOP3.LUT R14, R7, 0x2, RZ, 0xfc, !PT ;  /* 0x00000002070e7812 */ /* 0x000fe200078efcff */
[----:B------:R-:W-:Y:S01]  /*5b20*/  IMAD.MOV.U32 R13, RZ, RZ, RZ ;  /* 0x000000ffff0d7224 */ /* 0x000fe200078e00ff */
[----:B------:R-:W-:Y:S01]  /*5b30*/  ULDC UR4, c[0x0][0x600] ;  /* 0x0001800000047ab9 */ /* 0x000fe20000000800 */
[----:B------:R-:W-:Y:S01]  /*5b40*/  UMOV UR7, 0x1 ;  /* 0x0000000100077882 */ /* 0x000fe20000000000 */
[----:B------:R-:W-:-:S02]  /*5b50*/  UIADD3 UR22, UR13, 0x1, URZ ;  /* 0x000000010d167890 */ /* 0x000fc4000fffe03f */
[----:B------:R-:W-:Y:S02]  /*5b60*/  UIADD3 UR15, UR4, -0x1, URZ ;  /* 0xffffffff040f7890 */ /* 0x000fe4000fffe03f */
[----:B------:R-:W-:Y:S02]  /*5b70*/  USHF.L.U32 UR17, UR7, UR5, URZ ;  /* 0x0000000507117299 */ /* 0x000fe4000800063f */
[----:B------:R-:W-:Y:S01]  /*5b80*/  ULOP3.LUT UR16, URZ, UR6, URZ, 0x33, !UPT ;  /* 0x000000063f107292 */ /* 0x000fe2000f8e333f */
[----:B------:R-:W-:Y:S01]  /*5b90*/  ULDC.64 UR20, c[0x0][0x198] ;  /* 0x0000660000147ab9 */ /* 0x000fe20000000a00 */
[----:B0-----:R-:W-:-:S10]  /*5ba0*/  IMAD.U32 R17, RZ, RZ, UR8 ;  /* 0x00000008ff117e24 */ /* 0x001fd4000f8e00ff */
.L_x_123:
[----:B------:R-:W-:-:S03]  /*5bb0*/  UMOV UR4, 0xffffffff ;  /* 0xffffffff00047882 */ /* 0x000fc60000000000 */
[----:B------:R-:W-:Y:S05]  /*5bc0*/  BRA.DIV UR4, `(.L_x_112) ;  /* 0x0000001e04447947 */ /* 0x000fea000b800000 */
[----:B------:R-:W-:-:S13]  /*5bd0*/  ELECT P1, URZ, PT ;  /* 0x00000000003f782f */ /* 0x000fda0003820000 */
.L_x_160:
[----:B------:R-:W0:Y:S01]  /*5be0*/  LDC R10, c[0x0][0x28c] ;  /* 0x0000a300ff0a7b82 */ /* 0x000e220000000800 */
[----:B------:R-:W-:Y:S01]  /*5bf0*/  BSSY B1, `(.L_x_113) ;  /* 0x000003a000017945 */ /* 0x000fe20003800000 */
[----:B0-----:R-:W-:-:S13]  /*5c00*/  ISETP.LT.OR P1, PT, R10, 0x1, !P1 ;  /* 0x000000010a00780c */ /* 0x001fda0004f21670 */
[----:B------:R-:W-:Y:S05]  /*5c10*/  @P1 BRA `(.L_x_114) ;  /* 0x0000000000dc1947 */ /* 0x000fea0003800000 */
[----:B------:R-:W-:Y:S02]  /*5c20*/  IMAD R17, R6, 0x2, R17 ;  /* 0x0000000206117824 */ /* 0x000fe400078e0211 */
[----:B------:R-:W-:Y:S02]  /*5c30*/  IMAD.SHL.U32 R18, R4, 0x40, RZ ;  /* 0x0000004004127824 */ /* 0x000fe400078e00ff */
[----:B------:R-:W-:Y:S02]  /*5c40*/  IMAD.MOV.U32 R20, RZ, RZ, RZ ;  /* 0x000000ffff147224 */ /* 0x000fe400078e00ff */
[----:B------:R-:W-:Y:S02]  /*5c50*/  IMAD.U32 R22, RZ, RZ, UR22 ;  /* 0x00000016ff167e24 */ /* 0x000fe4000f8e00ff */
[----:B------:R-:W-:Y:S02]  /*5c60*/  IMAD.MOV.U32 R4, RZ, RZ, R12 ;  /* 0x000000ffff047224 */ /* 0x000fe400078e000c */
[----:B------:R-:W-:-:S02]  /*5c70*/  IMAD.MOV.U32 R6, RZ, RZ, R13 ;  /* 0x000000ffff067224 */ /* 0x000fc400078e000d */
[----:B------:R-:W-:-:S07]  /*5c80*/  IMAD.SHL.U32 R16, R17, 0x20, RZ ;  /* 0x0000002011107824 */ /* 0x000fce00078e00ff */
.L_x_118:
[----:B------:R-:W0:Y:S01]  /*5c90*/  S2UR UR4, SR_CgaCtaId ;  /* 0x00000000000479c3 */ /* 0x000e220000008800 */
[----:B------:R-:W-:-:S07]  /*5ca0*/  MOV R10, 0x400 ;  /* 0x00000400000a7802 */ /* 0x000fce0000000f00 */
[----:B------:R-:W1:Y:S01]  /*5cb0*/  @!P2 LDC R11, c[0x0][0x500] ;  /* 0x00014000ff0bab82 */ /* 0x000e620000000800 */
[----:B0-----:R-:W-:-:S05]  /*5cc0*/  IMAD.U32 R17, RZ, RZ, UR4 ;  /* 0x00000004ff117e24 */ /* 0x001fca000f8e00ff */
[----:B------:R-:W-:Y:S02]  /*5cd0*/  LEA R21, R17, R10, 0x18 ;  /* 0x0000000a11157211 */ /* 0x000fe400078ec0ff */
[----:B------:R-:W-:-:S03]  /*5ce0*/  SHF.L.U32 R10, R4, 0x1f, RZ ;  /* 0x0000001f040a7819 */ /* 0x000fc600000006ff */
[----:B------:R-:W-:-:S04]  /*5cf0*/  IMAD R19, R6, 0x8, R21 ;  /* 0x0000000806137824 */ /* 0x000fc800078e0215 */
[----:B------:R-:W0:Y:S02]  /*5d00*/  SYNCS.PHASECHK.TRANS64.TRYWAIT P1, [R19+URZ+0xe0], R10 ;  /* 0x0000e00a130075a7 */ /* 0x000e24000802017f */
[----:B01----:R-:W-:Y:S05]  /*5d10*/  @!P1 BRA `(.L_x_115) ;  /* 0x0000001c00109947 */ /* 0x003fea0003800000 */
.L_x_161:
[----:B0-----:R-:W-:Y:S01]  /*5d20*/  PRMT R10, R14, 0x9910, RZ ;  /* 0x000099100e0a7816 */ /* 0x001fe200000000ff */
[----:B------:R0:W-:Y:S03]  /*5d30*/  @!P2 SYNCS.ARRIVE.TRANS64 RZ, [R19+URZ], R11 ;  /* 0x0000000b13ffa9a7 */ /* 0x0001e6000800003f */
[----:B------:R-:W-:-:S13]  /*5d40*/  ISETP.NE.AND P1, PT, R10, 0x2, PT ;  /* 0x000000020a00780c */ /* 0x000fda0003f25270 */
[----:B0-----:R-:W-:Y:S05]  /*5d50*/  @P1 BRA `(.L_x_116) ;  /* 0x0000000000041947 */ /* 0x001fea0003800000 */
[----:B------:R-:W-:Y:S01]  /*5d60*/  BPT.TRAP 0x1 ;  /* 0x000000040000795c */ /* 0x000fe20000300000 */
.L_x_116:
[----:B------:R-:W-:Y:S05]  /*5d70*/  @P0 BRA `(.L_x_117) ;  /* 0x0000000000040947 */ /* 0x000fea0003800000 */
[----:B------:R-:W-:Y:S01]  /*5d80*/  BPT.TRAP 0x1 ;  /* 0x000000040000795c */ /* 0x000fe20000300000 */
.L_x_117:
[----:B------:R-:W-:Y:S01]  /*5d90*/  IMAD.SHL.U32 R10, R6, 0x1000, RZ ;  /* 0x00001000060a7824 */ /* 0x000fe200078e00ff */
[----:B------:R-:W-:Y:S01]  /*5da0*/  R2UR UR8, R21 ;  /* 0x00000000150872ca */ /* 0x000fe200000e0000 */
[----:B------:R-:W-:Y:S01]  /*5db0*/  VIADD R22, R22, 0xffffffff ;  /* 0xffffffff16167836 */ /* 0x000fe20000000000 */
[----:B------:R-:W-:Y:S01]  /*5dc0*/  R2UR UR9, R19 ;  /* 0x00000000130972ca */ /* 0x000fe200000e0000 */
[--C-:B------:R-:W-:Y:S01]  /*5dd0*/  IMAD R11, R17, 0x800, R10.reuse ;  /* 0x00000800110b7824 */ /* 0x100fe200078e020a */
[----:B------:R-:W-:Y:S01]  /*5de0*/  IADD3 R10, R21, 0x1c300, R10 ;  /* 0x0001c300150a7810 */ /* 0x000fe20007ffe00a */
[----:B------:R-:W-:Y:S01]  /*5df0*/  UIADD3 UR4, UP0, UR20, 0xf0, URZ ;  /* 0x000000f014047890 */ /* 0x000fe2000ff1e03f */
[----:B------:R-:W-:Y:S01]  /*5e00*/  R2UR UR11, R16 ;  /* 0x00000000100b72ca */ /* 0x000fe200000e0000 */
[----:B------:R-:W-:Y:S01]  /*5e10*/  UIADD3 UR24, UP1, UR20, 0x1f0, URZ ;  /* 0x000001f014187890 */ /* 0x000fe2000ff3e03f */
[----:B------:R-:W-:Y:S01]  /*5e20*/  R2UR UR5, R11 ;  /* 0x000000000b0572ca */ /* 0x000fe200000e0000 */
[----:B------:R-:W-:Y:S01]  /*5e30*/  VIADD R6, R6, 0x1 ;  /* 0x0000000106067836 */ /* 0x000fe20000000000 */
[----:B------:R-:W-:Y:S01]  /*5e40*/  R2UR UR10, R20 ;  /* 0x00000000140a72ca */ /* 0x000fe200000e0000 */
[----:B------:R-:W-:Y:S01]  /*5e50*/  UIADD3.X UR25, URZ, UR21, URZ, UP1, !UPT ;  /* 0x000000153f197290 */ /* 0x000fe20008ffe43f */
[----:B------:R-:W-:Y:S01]  /*5e60*/  R2UR UR12, R5 ;  /* 0x00000000050c72ca */ /* 0x000fe200000e0000 */
[----:B------:R-:W-:Y:S01]  /*5e70*/  UMOV UR19, 0x30000 ;  /* 0x0003000000137882 */ /* 0x000fe20000000000 */
[----:B------:R-:W-:Y:S01]  /*5e80*/  R2UR UR14, R10 ;  /* 0x000000000a0e72ca */ /* 0x000fe200000e0000 */
[----:B------:R-:W-:Y:S01]  /*5e90*/  UMOV UR6, 0x0 ;  /* 0x0000000000067882 */ /* 0x000fe20000000000 */
[----:B------:R-:W-:Y:S01]  /*5ea0*/  R2UR UR18, R18 ;  /* 0x00000000121272ca */ /* 0x000fe200000e0000 */
[----:B------:R-:W-:Y:S01]  /*5eb0*/  UMOV UR7, 0x10000000 ;  /* 0x1000000000077882 */ /* 0x000fe20000000000 */
[----:B------:R-:W-:Y:S01]  /*5ec0*/  ISETP.GT.AND P3, PT, R22, 0x1, PT ;  /* 0x000000011600780c */ /* 0x000fe20003f64270 */
[----:B------:R-:W-:Y:S01]  /*5ed0*/  VIADD R20, R20, 0x40 ;  /* 0x0000004014147836 */ /* 0x000fe20000000000 */
[----:B------:R-:W-:Y:S01]  /*5ee0*/  ISETP.NE.AND P1, PT, R6, 0x1c, PT ;  /* 0x0000001c0600780c */ /* 0x000fe20003f25270 */
[----:B------:R-:W-:-:S02]  /*5ef0*/  UIADD3 UR8, UR8, 0x300, UR5 ;  /* 0x0000030008087890 */ /* 0x000fc4000fffe005 */
[----:B------:R-:W-:Y:S01]  /*5f00*/  UIADD3.X UR5, URZ, UR21, URZ, UP0, !UPT ;  /* 0x000000153f057290 */ /* 0x000fe200087fe43f */
[----:B------:R-:W-:Y:S02]  /*5f10*/  SEL R11, RZ, 0x1, P1 ;  /* 0x00000001ff0b7807 */ /* 0x000fe40000800000 */
[----:B------:R-:W-:Y:S02]  /*5f20*/  SEL R6, R6, RZ, P1 ;  /* 0x000000ff06067207 */ /* 0x000fe40000800000 */
[----:B------:R-:W-:-:S04]  /*5f30*/  LOP3.LUT R4, R4, R11, RZ, 0x3c, !PT ;  /* 0x0000000b04047212 */ /* 0x000fc800078e3cff */
[----:B------:R0:W-:Y:S02]  /*5f40*/  UTMALDG.3D.MULTICAST [UR8], [UR4], UR19, desc[UR6] ;  /* 0x00000608040073b4 */ /* 0x0001e40008011813 */
[----:B0-----:R-:W-:Y:S01]  /*5f50*/  UMOV UR8, UR14 ;  /* 0x0000000e00087c82 */ /* 0x001fe20008000000 */
[----:B------:R-:W-:Y:S02]  /*5f60*/  UMOV UR11, UR18 ;  /* 0x00000012000b7c82 */ /* 0x000fe40008000000 */
[----:B------:R0:W-:Y:S02]  /*5f70*/  UTMALDG.3D [UR8], [UR24], desc[UR6] ;  /* 0x00000608180075b4 */ /* 0x0001e40008011000 */
[----:B0-----:R-:W-:Y:S05]  /*5f80*/  @P3 BRA `(.L_x_118) ;  /* 0xfffffffc00403947 */ /* 0x001fea000383ffff */
.L_x_114:
[----:B------:R-:W-:Y:S05]  /*5f90*/  BSYNC B1 ;  /* 0x0000000000017941 */ /* 0x000fea0003800000 */
.L_x_113:
[----:B------:R-:W-:Y:S01]  /*5fa0*/  LOP3.LUT P5, RZ, R15, 0xff, RZ, 0xc0, !PT ;  /* 0x000000ff0fff7812 */ /* 0x000fe200078ac0ff */
[----:B------:R-:W-:Y:S01]  /*5fb0*/  VIADD R13, R13, UR13 ;  /* 0x0000000d0d0d7c36 */ /* 0x000fe20008000000 */
[----:B------:R-:W-:Y:S01]  /*5fc0*/  ULDC.64 UR4, c[0x0][0x650] ;  /* 0x0001940000047ab9 */ /* 0x000fe20000000a00 */
[----:B------:R-:W-:Y:S01]  /*5fd0*/  IMAD.U32 R5, RZ, RZ, UR13 ;  /* 0x0000000dff057e24 */ /* 0x000fe2000f8e00ff */
[----:B------:R-:W-:Y:S01]  /*5fe0*/  UISETP.GE.U32.AND UP0, UPT, UR13, 0x1c, UPT ;  /* 0x0000001c0d00788c */ /* 0x000fe2000bf06070 */
[----:B------:R-:W-:Y:S01]  /*5ff0*/  BSSY B1, `(.L_x_119) ;  /* 0x000006b000017945 */ /* 0x000fe20003800000 */
[----:B------:R-:W-:Y:S01]  /*6000*/  ISETP.GT.U32.AND P1, PT, R13, 0x1b, PT ;  /* 0x0000001b0d00780c */ /* 0x000fe20003f24070 */
[----:B------:R-:W-:Y:S01]  /*6010*/  IMAD.MOV.U32 R6, RZ, RZ, -0x1 ;  /* 0xffffffffff067424 */ /* 0x000fe200078e00ff */
[----:B------:R-:W-:Y:S02]  /*6020*/  PRMT R10, RZ, 0x7610, R10 ;  /* 0x00007610ff0a7816 */ /* 0x000fe4000000000a */
[----:B------:R-:W-:-:S02]  /*6030*/  ISETP.LT.U32.AND P1, PT, R5, 0x1c, P1 ;  /* 0x0000001c0500780c */ /* 0x000fc40000f21070 */
[----:B------:R-:W-:Y:S01]  /*6040*/  PLOP3.LUT P3, PT, PT, PT, UP0, 0x80, 0x0 ;  /* 0x000000000000781c */ /* 0x000fe20003f6f008 */
[----:B------:R-:W0:Y:S01]  /*6050*/  @P5 S2R R17, SR_CgaCtaId ;  /* 0x0000000000115919 */ /* 0x000e220000008800 */
[----:B------:R-:W-:Y:S02]  /*6060*/  @P5 MOV R4, 0x400 ;  /* 0x0000040000045802 */ /* 0x000fe40000000f00 */
[----:B------:R-:W-:Y:S02]  /*6070*/  SEL R11, RZ, 0x1, !P1 ;  /* 0x00000001ff0b7807 */ /* 0x000fe40004800000 */
[----:B------:R-:W-:Y:S02]  /*6080*/  PRMT R15, RZ, 0x7610, R15 ;  /* 0x00007610ff0f7816 */ /* 0x000fe4000000000f */
[----:B------:R-:W-:Y:S02]  /*6090*/  LOP3.LUT R12, R12, R11, RZ, 0x3c, !PT ;  /* 0x0000000b0c0c7212 */ /* 0x000fe400078e3cff */
[----:B0-----:R-:W-:-:S04]  /*60a0*/  @P5 LEA R4, R17, R4, 0x18 ;  /* 0x0000000411045211 */ /* 0x001fc800078ec0ff */
[----:B------:R0:W-:Y:S01]  /*60b0*/  @P5 SYNCS.ARRIVE.TRANS64.A1T0 RZ, [R4+URZ+0x1f8], RZ ;  /* 0x0001f8ff04ff59a7 */ /* 0x0001e2000810003f */
[----:B------:R-:W-:-:S04]  /*60c0*/  IADD3 R2, P5, R2, R8, RZ ;  /* 0x0000000802027210 */ /* 0x000fc80007fbe0ff */
[----:B------:R-:W-:Y:S01]  /*60d0*/  ISETP.GE.U32.AND P1, PT, R2, UR4, PT ;  /* 0x0000000402007c0c */ /* 0x000fe2000bf26070 */
[----:B------:R-:W-:Y:S01]  /*60e0*/  IMAD.X R3, R3, 0x1, R0, P5 ;  /* 0x0000000103037824 */ /* 0x000fe200028e0600 */
[----:B0-----:R-:W-:-:S04]  /*60f0*/  SHF.R.U32.HI R4, RZ, 0x2, R13 ;  /* 0x00000002ff047819 */ /* 0x001fc8000001160d */
[----:B------:R-:W-:Y:S01]  /*6100*/  ISETP.GE.U32.AND.EX P1, PT, R3, UR5, PT, P1 ;  /* 0x0000000503007c0c */ /* 0x000fe2000bf26110 */
[----:B------:R-:W-:-:S04]  /*6110*/  IMAD.WIDE.U32 R4, R4, 0x24924925, RZ ;  /* 0x2492492504047825 */ /* 0x000fc800078e00ff */
[----:B------:R-:W-:Y:S01]  /*6120*/  IMAD R13, R5, -0x1c, R13 ;  /* 0xffffffe4050d7824 */ /* 0x000fe200078e020d */
[----:B------:R-:W-:Y:S01]  /*6130*/  @P3 LOP3.LUT R12, R12, 0x1, R5, 0x78, !PT ;  /* 0x000000010c0c3812 */ /* 0x000fe200078e7805 */
[----:B------:R-:W-:Y:S02]  /*6140*/  IMAD.MOV.U32 R4, RZ, RZ, -0x1 ;  /* 0xffffffffff047424 */ /* 0x000fe400078e00ff */
[----:B------:R-:W-:-:S04]  /*6150*/  IMAD.MOV.U32 R5, RZ, RZ, -0x1 ;  /* 0xffffffffff057424 */ /* 0x000fc800078e00ff */
[----:B------:R-:W-:Y:S05]  /*6160*/  @P1 BRA `(.L_x_120) ;  /* 0x00000004004c1947 */ /* 0x000fea0003800000 */
[----:B------:R-:W0:Y:S01]  /*6170*/  S2R R18, SR_CTAID.X ;  /* 0x0000000000127919 */ /* 0x000e220000002500 */
[----:B------:R-:W-:Y:S01]  /*6180*/  ULDC.64 UR4, c[0x0][0x628] ;  /* 0x00018a0000047ab9 */ /* 0x000fe20000000a00 */
[----:B------:R-:W1:Y:S01]  /*6190*/  LDC R19, c[0x0][0x144] ;  /* 0x00005100ff137b82 */ /* 0x000e620000000800 */
[----:B------:R-:W-:Y:S01]  /*61a0*/  ISETP.NE.U32.AND P1, PT, RZ, UR4, PT ;  /* 0x00000004ff007c0c */ /* 0x000fe2000bf25070 */
[----:B------:R-:W2:Y:S01]  /*61b0*/  S2R R6, SR_CTAID.Y ;  /* 0x0000000000067919 */ /* 0x000ea20000002600 */
[----:B------:R-:W-:Y:S01]  /*61c0*/  ULDC UR7, c[0x0][0x630] ;  /* 0x00018c0000077ab9 */ /* 0x000fe20000000800 */
[----:B------:R-:W-:Y:S01]  /*61d0*/  ULDC UR8, c[0x0][0x150] ;  /* 0x0000540000087ab9 */ /* 0x000fe20000000800 */
[----:B------:R-:W-:Y:S01]  /*61e0*/  ISETP.NE.AND.EX P1, PT, RZ, UR5, PT, P1 ;  /* 0x00000005ff007c0c */ /* 0x000fe2000bf25310 */
[----:B------:R-:W-:Y:S02]  /*61f0*/  IMAD.MOV.U32 R4, RZ, RZ, R2 ;  /* 0x000000ffff047224 */ /* 0x000fe400078e0002 */
[----:B------:R-:W-:Y:S01]  /*6200*/  IMAD.MOV.U32 R5, RZ, RZ, R3 ;  /* 0x000000ffff057224 */ /* 0x000fe200078e0003 */
[----:B0-----:R-:W-:-:S09]  /*6210*/  I2FP.F32.U32 R20, R18 ;  /* 0x0000001200147245 */ /* 0x001fd20000201000 */
[----:B------:R-:W-:Y:S05]  /*6220*/  @!P1 BRA `(.L_x_121) ;  /* 0x0000000000289947 */ /* 0x000fea0003800000 */
[----:B------:R-:W-:Y:S02]  /*6230*/  ULDC UR6, c[0x0][0x634] ;  /* 0x00018d0000067ab9 */ /* 0x000fe40000000800 */
[----:B------:R-:W-:-:S05]  /*6240*/  IADD3 R5, P1, R2, UR6, RZ ;  /* 0x0000000602057c10 */ /* 0x000fca000ff3e0ff */
[----:B------:R-:W-:-:S04]  /*6250*/  IMAD.X R21, RZ, RZ, R3, P1 ;  /* 0x000000ffff157224 */ /* 0x000fc800008e0603 */
[----:B------:R-:W-:-:S04]  /*6260*/  IMAD.WIDE.U32 R10, R21, UR4, RZ ;  /* 0x00000004150a7c25 */ /* 0x000fc8000f8e00ff */
[----:B------:R-:W-:-:S04]  /*6270*/  IMAD.WIDE.U32 R10, P1, R5, UR5, R10 ;  /* 0x00000005050a7c25 */ /* 0x000fc8000f82000a */
[----:B------:R-:W-:-:S04]  /*6280*/  IMAD.WIDE.U32 R4, R5, UR4, RZ ;  /* 0x0000000405047c25 */ /* 0x000fc8000f8e00ff */
[----:B------:R-:W-:Y:S01]  /*6290*/  IMAD.MOV.U32 R4, RZ, RZ, R11 ;  /* 0x000000ffff047224 */ /* 0x000fe200078e000b */
[----:B------:R-:W-:Y:S01]  /*62a0*/  IADD3 RZ, P3, R5, R10, RZ ;  /* 0x0000000a05ff7210 */ /* 0x000fe20007f7e0ff */
[----:B------:R-:W-:-:S04]  /*62b0*/  IMAD.X R5, RZ, RZ, RZ, P1 ;  /* 0x000000ffff057224 */ /* 0x000fc800008e06ff */
[----:B------:R-:W-:-:S08]  /*62c0*/  IMAD.WIDE.U32.X R4, R21, UR5, R4, P3 ;  /* 0x0000000515047c25 */ /* 0x000fd000098e0404 */
.L_x_121:
[----:B------:R-:W-:Y:S01]  /*62d0*/  FMUL R20, R20, UR8 ;  /* 0x0000000814147c20 */ /* 0x000fe20008400000 */
[--C-:B------:R-:W-:Y:S01]  /*62e0*/  SHF.R.U64 R16, R4, UR7, R5.reuse ;  /* 0x0000000704107c19 */ /* 0x100fe20008001205 */
[----:B------:R-:W-:Y:S01]  /*62f0*/  ULDC.64 UR4, c[0x0][0x620] ;  /* 0x0001880000047ab9 */ /* 0x000fe20000000a00 */
[----:B------:R-:W-:Y:S01]  /*6300*/  SHF.R.U32.HI R4, RZ, UR7, R5 ;  /* 0x00000007ff047c19 */ /* 0x000fe20008011605 */
[----:B------:R-:W-:Y:S01]  /*6310*/  ULDC.64 UR6, c[0x0][0x640] ;  /* 0x0001900000067ab9 */ /* 0x000fe20000000a00 */
[----:B------:R-:W-:Y:S01]  /*6320*/  IADD3 R5, P1, RZ, -R16, RZ ;  /* 0x80000010ff057210 */ /* 0x000fe20007f3e0ff */
[----:B------:R-:W0:Y:S01]  /*6330*/  F2I.U32.TRUNC.NTZ R20, R20 ;  /* 0x0000001400147305 */ /* 0x000e22000020f000 */
[----:B------:R-:W3:Y:S03]  /*6340*/  LDC R21, c[0x0][0x148] ;  /* 0x00005200ff157b82 */ /* 0x000ee60000000800 */
[----:B------:R-:W-:Y:S01]  /*6350*/  IMAD.X R4, RZ, RZ, ~R4, P1 ;  /* 0x000000ffff047224 */ /* 0x000fe200008e0e04 */
[----:B------:R-:W-:-:S03]  /*6360*/  ISETP.NE.U32.AND P1, PT, RZ, UR6, PT ;  /* 0x00000006ff007c0c */ /* 0x000fc6000bf25070 */
[----:B------:R-:W-:Y:S01]  /*6370*/  IMAD R4, R4, UR4, RZ ;  /* 0x0000000404047c24 */ /* 0x000fe2000f8e02ff */
[----:B------:R-:W-:-:S03]  /*6380*/  ISETP.NE.AND.EX P1, PT, RZ, UR7, PT, P1 ;  /* 0x00000007ff007c0c */ /* 0x000fc6000bf25310 */
[C---:B------:R-:W-:Y:S01]  /*6390*/  IMAD R11, R5.reuse, UR5, R4 ;  /* 0x00000005050b7c24 */ /* 0x040fe2000f8e0204 */
[----:B------:R-:W-:Y:S01]  /*63a0*/  ULDC UR5, c[0x0][0x154] ;  /* 0x0000550000057ab9 */ /* 0x000fe20000000800 */
[----:B------:R-:W-:Y:S01]  /*63b0*/  IMAD.WIDE.U32 R4, R5, UR4, R2 ;  /* 0x0000000405047c25 */ /* 0x000fe2000f8e0002 */
[----:B------:R-:W-:-:S03]  /*63c0*/  ULDC UR4, c[0x0][0x618] ;  /* 0x0001860000047ab9 */ /* 0x000fc60000000800 */
[----:B0-----:R-:W-:Y:S02]  /*63d0*/  IMAD.MOV R10, RZ, RZ, -R20 ;  /* 0x000000ffff0a7224 */ /* 0x001fe400078e0a14 */
[----:B------:R-:W-:Y:S02]  /*63e0*/  IMAD.IADD R5, R5, 0x1, R11 ;  /* 0x0000000105057824 */ /* 0x000fe400078e020b */
[----:B-1----:R-:W-:Y:S01]  /*63f0*/  IMAD R18, R19, R10, R18 ;  /* 0x0000000a13127224 */ /* 0x002fe200078e0212 */
[----:B--2---:R-:W-:Y:S02]  /*6400*/  I2FP.F32.U32 R10, R6 ;  /* 0x00000006000a7245 */ /* 0x004fe40000201000 */
[--C-:B------:R-:W-:Y:S02]  /*6410*/  SHF.R.U64 R19, R4, UR4, R5.reuse ;  /* 0x0000000404137c19 */ /* 0x100fe40008001205 */
[----:B------:R-:W-:Y:S01]  /*6420*/  SHF.R.U32.HI R4, RZ, UR4, R5 ;  /* 0x00000004ff047c19 */ /* 0x000fe20008011605 */
[----:B------:R-:W-:Y:S01]  /*6430*/  FMUL R10, R10, UR5 ;  /* 0x000000050a0a7c20 */ /* 0x000fe20008400000 */
[----:B------:R-:W-:-:S02]  /*6440*/  ULDC UR4, c[0x0][0x608] ;  /* 0x0001820000047ab9 */ /* 0x000fc40000000800 */
[--C-:B------:R-:W-:Y:S01]  /*6450*/  SHF.R.U64 R22, R19, UR4, R4.reuse ;  /* 0x0000000413167c19 */ /* 0x100fe20008001204 */
[----:B------:R0:W1:Y:S01]  /*6460*/  F2I.U32.TRUNC.NTZ R24, R10 ;  /* 0x0000000a00187305 */ /* 0x000062000020f000 */
[----:B------:R-:W-:Y:S01]  /*6470*/  SHF.R.U32.HI R5, RZ, UR4, R4 ;  /* 0x00000004ff057c19 */ /* 0x000fe20008011604 */
[----:B------:R-:W-:-:S03]  /*6480*/  ULDC UR4, c[0x0][0x658] ;  /* 0x0001960000047ab9 */ /* 0x000fc60000000800 */
[--C-:B------:R-:W-:Y:S02]  /*6490*/  SHF.R.U64 R20, R22, UR4, R5.reuse ;  /* 0x0000000416147c19 */ /* 0x100fe40008001205 */
[----:B------:R-:W-:-:S03]  /*64a0*/  SHF.R.U32.HI R23, RZ, UR4, R5 ;  /* 0x00000004ff177c19 */ /* 0x000fc60008011605 */
[----:B------:R-:W-:Y:S02]  /*64b0*/  IMAD.MOV.U32 R4, RZ, RZ, R20 ;  /* 0x000000ffff047224 */ /* 0x000fe400078e0014 */
[----:B------:R-:W-:Y:S01]  /*64c0*/  IMAD.MOV.U32 R5, RZ, RZ, R23 ;  /* 0x000000ffff057224 */ /* 0x000fe200078e0017 */
[----:B0-----:R-:W-:Y:S06]  /*64d0*/  @!P1 BRA `(.L_x_122) ;  /* 0x0000000000289947 */ /* 0x001fec0003800000 */
        /* <DEDUP_REMOVED lines=10> */
.L_x_122:
[----:B------:R-:W-:Y:S01]  /*6580*/  ULDC UR4, c[0x0][0x648] ;  /* 0x0001920000047ab9 */ /* 0x000fe20000000800 */
[----:B------:R-:W-:Y:S01]  /*6590*/  LOP3.LUT R22, R22, UR16, RZ, 0xc0, !PT ;  /* 0x0000001016167c12 */ /* 0x000fe2000f8ec0ff */
[----:B-1----:R-:W-:Y:S01]  /*65a0*/  IMAD.MOV R24, RZ, RZ, -R24 ;  /* 0x000000ffff187224 */ /* 0x002fe200078e0a18 */
[----:B------:R-:W-:Y:S01]  /*65b0*/  SHF.R.U64 R5, R4, UR4, R5 ;  /* 0x0000000404057c19 */ /* 0x000fe20008001205 */
[----:B------:R-:W-:Y:S01]  /*65c0*/  ULDC UR4, c[0x0][0x638] ;  /* 0x00018e0000047ab9 */ /* 0x000fe20000000800 */
[----:B------:R-:W-:Y:S01]  /*65d0*/  LOP3.LUT R19, R19, UR15, RZ, 0xc0, !PT ;  /* 0x0000000f13137c12 */ /* 0x000fe2000f8ec0ff */
[----:B---3--:R-:W-:Y:S01]  /*65e0*/  @P4 IMAD R18, R21, R24, R6 ;  /* 0x0000001815124224 */ /* 0x008fe200078e0206 */
[----:B------:R-:W-:Y:S01]  /*65f0*/  ULDC UR5, c[0x0][0x610] ;  /* 0x0001840000057ab9 */ /* 0x000fe20000000800 */
[----:B------:R-:W-:Y:S02]  /*6600*/  IMAD.MOV R11, RZ, RZ, -R5 ;  /* 0x000000ffff0b7224 */ /* 0x000fe400078e0a05 */
[----:B------:R-:W-:-:S02]  /*6610*/  IMAD R5, R5, UR17, R22 ;  /* 0x0000001105057c24 */ /* 0x000fc4000f8e0216 */
[----:B------:R-:W-:Y:S01]  /*6620*/  IMAD R20, R11, UR4, R20 ;  /* 0x000000040b147c24 */ /* 0x000fe2000f8e0214 */
[----:B------:R-:W-:Y:S01]  /*6630*/  ULDC UR4, c[0x0][0x600] ;  /* 0x0001800000047ab9 */ /* 0x000fe20000000800 */
[----:B------:R-:W-:Y:S02]  /*6640*/  IMAD R18, R5, UR5, R18 ;  /* 0x0000000505127c24 */ /* 0x000fe4000f8e0212 */
[----:B------:R-:W-:Y:S02]  /*6650*/  IMAD R5, R20, UR4, R19 ;  /* 0x0000000414057c24 */ /* 0x000fe4000f8e0213 */
[----:B------:R-:W-:-:S03]  /*6660*/  IMAD.MOV.U32 R10, RZ, RZ, 0x1 ;  /* 0x00000001ff0a7424 */ /* 0x000fc600078e00ff */
[----:B------:R-:W-:Y:S02]  /*6670*/  SEL R4, R5, R18, !P4 ;  /* 0x0000001205047207 */ /* 0x000fe40006000000 */
[----:B------:R-:W-:Y:S01]  /*6680*/  SEL R6, R18, R5, !P4 ;  /* 0x0000000512067207 */ /* 0x000fe20006000000 */
[----:B------:R-:W-:-:S07]  /*6690*/  IMAD.MOV.U32 R5, RZ, RZ, R16 ;  /* 0x000000ffff057224 */ /* 0x000fce00078e0010 */
.L_x_120:
[----:B------:R-:W-:Y:S05]  /*66a0*/  BSYNC B1 ;  /* 0x0000000000017941 */ /* 0x000fea0003800000 */
.L_x_119:
[----:B------:R-:W-:-:S13]  /*66b0*/  LOP3.LUT P1, RZ, R10, 0xff, RZ, 0xc0, !PT ;  /* 0x000000ff0aff7812 */ /* 0x000fda000782c0ff */
[----:B------:R-:W-:Y:S05]  /*66c0*/  @P1 BRA `(.L_x_123) ;  /* 0xfffffff400381947 */ /* 0x000fea000383ffff */
[----:B------:R-:W-:Y:S05]  /*66d0*/  BSYNC B0 ;  /* 0x0000000000007941 */ /* 0x000fea0003800000 */
.L_x_111:
[----:B------:R-:W-:-:S03]  /*66e0*/  UMOV UR4, 0xffffffff ;  /* 0xffffffff00047882 */ /* 0x000fc60000000000 */
[----:B------:R-:W-:Y:S05]  /*66f0*/  BRA.DIV UR4, `(.L_x_124) ;  /* 0x0000001204ac7947 */ /* 0x000fea000b800000 */
[----:B------:R-:W-:-:S13]  /*6700*/  ELECT P0, URZ, PT ;  /* 0x00000000003f782f */ /* 0x000fda0003800000 */
.L_x_164:
[----:B------:R-:W-:Y:S04]  /*6710*/  BSSY B0, `(.L_x_125) ;  /* 0x0000103000007945 */ /* 0x000fe80003800000 */
[----:B------:R-:W-:Y:S05]  /*6720*/  @!P0 BRA `(.L_x_126) ;  /* 0x0000001000048947 */ /* 0x000fea0003800000 */
[----:B------:R-:W-:-:S04]  /*6730*/  LOP3.LUT R7, R7, 0x2, RZ, 0xfc, !PT ;  /* 0x0000000207077812 */ /* 0x000fc800078efcff */
[----:B------:R-:W-:-:S13]  /*6740*/  ISETP.NE.AND P0, PT, R7, 0x3, PT ;  /* 0x000000030700780c */ /* 0x000fda0003f05270 */
[----:B------:R-:W-:Y:S05]  /*6750*/  @!P0 BRA `(.L_x_127) ;  /* 0x0000000000048947 */ /* 0x000fea0003800000 */
[----:B------:R-:W-:Y:S01]  /*6760*/  BPT.TRAP 0x1 ;  /* 0x000000040000795c */ /* 0x000fe20000300000 */
.L_x_127:
[----:B------:R-:W0:Y:S01]  /*6770*/  S2R R3, SR_CgaCtaId ;  /* 0x0000000000037919 */ /* 0x000e220000008800 */
[----:B------:R-:W-:Y:S02]  /*6780*/  MOV R0, 0x400 ;  /* 0x0000040000007802 */ /* 0x000fe40000000f00 */
[----:B------:R-:W-:Y:S02]  /*6790*/  SHF.L.U32 R2, R12, 0x1f, RZ ;  /* 0x0000001f0c027819 */ /* 0x000fe400000006ff */
[----:B0-----:R-:W-:-:S05]  /*67a0*/  LEA R0, R3, R0, 0x18 ;  /* 0x0000000003007211 */ /* 0x001fca00078ec0ff */
[----:B------:R-:W-:-:S04]  /*67b0*/  VIADD R0, R0, 0xe0 ;  /* 0x000000e000007836 */ /* 0x000fc80000000000 */
[C---:B------:R-:W-:Y:S02]  /*67c0*/  IMAD R5, R13.reuse, 0x8, R0 ;  /* 0x000000080d057824 */ /* 0x040fe400078e0200 */
[----:B------:R-:W-:Y:S02]  /*67d0*/  VIADD R13, R13, 0x1 ;  /* 0x000000010d0d7836 */ /* 0x000fe40000000000 */
[----:B------:R-:W0:Y:S03]  /*67e0*/  SYNCS.PHASECHK.TRANS64.TRYWAIT P0, [R5+URZ], R2 ;  /* 0x00000002050075a7 */ /* 0x000e26000800017f */
[----:B------:R-:W-:-:S04]  /*67f0*/  ISETP.NE.AND P1, PT, R13, 0x1c, PT ;  /* 0x0000001c0d00780c */ /* 0x000fc80003f25270 */
[----:B------:R-:W-:Y:S02]  /*6800*/  SEL R3, RZ, 0x1, P1 ;  /* 0x00000001ff037807 */ /* 0x000fe40000800000 */
[----:B------:R-:W-:Y:S02]  /*6810*/  SEL R13, R13, RZ, P1 ;  /* 0x000000ff0d0d7207 */ /* 0x000fe40000800000 */
[----:B------:R-:W-:-:S03]  /*6820*/  LOP3.LUT R12, R12, R3, RZ, 0x3c, !PT ;  /* 0x000000030c0c7212 */ /* 0x000fc600078e3cff */
[----:B------:R-:W-:Y:S01]  /*6830*/  IMAD R7, R13, 0x8, R0 ;  /* 0x000000080d077824 */ /* 0x000fe200078e0200 */
[----:B------:R-:W-:Y:S01]  /*6840*/  SHF.L.U32 R4, R12, 0x1f, RZ ;  /* 0x0000001f0c047819 */ /* 0x000fe200000006ff */
[----:B0-----:R-:W-:Y:S06]  /*6850*/  @!P0 BRA `(.L_x_128) ;  /* 0x0000001000788947 */ /* 0x001fec0003800000 */
.L_x_165:
[----:B------:R-:W1:Y:S01]  /*6860*/  SYNCS.PHASECHK.TRANS64.TRYWAIT P0, [R7+URZ], R4 ;  /* 0x00000004070075a7 */ /* 0x000e62000800017f */
[----:B0-----:R-:W-:-:S05]  /*6870*/  VIADD R2, R13, 0x1 ;  /* 0x000000010d027836 */ /* 0x001fca0000000000 */
[----:B------:R-:W-:-:S04]  /*6880*/  ISETP.NE.AND P1, PT, R2, 0x1c, PT ;  /* 0x0000001c0200780c */ /* 0x000fc80003f25270 */
[----:B------:R-:W-:Y:S02]  /*6890*/  SEL R3, RZ, 0x1, P1 ;  /* 0x00000001ff037807 */ /* 0x000fe40000800000 */
[----:B------:R-:W-:Y:S02]  /*68a0*/  SEL R9, R2, RZ, P1 ;  /* 0x000000ff02097207 */ /* 0x000fe40000800000 */
[----:B------:R-:W-:-:S03]  /*68b0*/  LOP3.LUT R12, R12, R3, RZ, 0x3c, !PT ;  /* 0x000000030c0c7212 */ /* 0x000fc600078e3cff */
[----:B------:R-:W-:Y:S01]  /*68c0*/  IMAD R6, R9, 0x8, R0 ;  /* 0x0000000809067824 */ /* 0x000fe200078e0200 */
[----:B------:R-:W-:Y:S01]  /*68d0*/  SHF.L.U32 R5, R12, 0x1f, RZ ;  /* 0x0000001f0c057819 */ /* 0x000fe200000006ff */
[----:B-1----:R-:W-:Y:S06]  /*68e0*/  @!P0 BRA `(.L_x_129) ;  /* 0x0000001000688947 */ /* 0x002fec0003800000 */
.L_x_166:
[----:B------:R-:W1:Y:S01]  /*68f0*/  SYNCS.PHASECHK.TRANS64.TRYWAIT P0, [R6+URZ], R5 ;  /* 0x00000005060075a7 */ /* 0x000e62000800017f */
[----:B------:R-:W-:-:S05]  /*6900*/  VIADD R2, R9, 0x1 ;  /* 0x0000000109027836 */ /* 0x000fca0000000000 */
[----:B------:R-:W-:-:S04]  /*6910*/  ISETP.NE.AND P1, PT, R2, 0x1c, PT ;  /* 0x0000001c0200780c */ /* 0x000fc80003f25270 */
[----:B------:R-:W-:Y:S02]  /*6920*/  SEL R3, RZ, 0x1, P1 ;  /* 0x00000001ff037807 */ /* 0x000fe40000800000 */
[----:B0-----:R-:W-:Y:S02]  /*6930*/  SEL R7, R2, RZ, P1 ;  /* 0x000000ff02077207 */ /* 0x001fe40000800000 */
[----:B------:R-:W-:-:S03]  /*6940*/  LOP3.LUT R12, R12, R3, RZ, 0x3c, !PT ;  /* 0x000000030c0c7212 */ /* 0x000fc600078e3cff */
[----:B------:R-:W-:Y:S01]  /*6950*/  IMAD R9, R7, 0x8, R0 ;  /* 0x0000000807097824 */ /* 0x000fe200078e0200 */
[----:B------:R-:W-:Y:S01]  /*6960*/  SHF.L.U32 R4, R12, 0x1f, RZ ;  /* 0x0000001f0c047819 */ /* 0x000fe200000006ff */
[----:B-1----:R-:W-:Y:S06]  /*6970*/  @!P0 BRA `(.L_x_130) ;  /* 0x0000001000588947 */ /* 0x002fec0003800000 */
.L_x_167:
[----:B------:R-:W1:Y:S01]  /*6980*/  SYNCS.PHASECHK.TRANS64.TRYWAIT P0, [R9+URZ], R4 ;  /* 0x00000004090075a7 */ /* 0x000e62000800017f */
[----:B------:R-:W-:-:S05]  /*6990*/  VIADD R2, R7, 0x1 ;  /* 0x0000000107027836 */ /* 0x000fca0000000000 */
[----:B------:R-:W-:-:S04]  /*69a0*/  ISETP.NE.AND P1, PT, R2, 0x1c, PT ;  /* 0x0000001c0200780c */ /* 0x000fc80003f25270 */
[----:B------:R-:W-:Y:S02]  /*69b0*/  SEL R3, RZ, 0x1, P1 ;  /* 0x00000001ff037807 */ /* 0x000fe40000800000 */
[----:B------:R-:W-:Y:S02]  /*69c0*/  SEL R7, R2, RZ, P1 ;  /* 0x000000ff02077207 */ /* 0x000fe40000800000 */
[----:B------:R-:W-:-:S03]  /*69d0*/  LOP3.LUT R12, R12, R3, RZ, 0x3c, !PT ;  /* 0x000000030c0c7212 */ /* 0x000fc600078e3cff */
[----:B0-----:R-:W-:Y:S01]  /*69e0*/  IMAD R6, R7, 0x8, R0 ;  /* 0x0000000807067824 */ /* 0x001fe200078e0200 */
[----:B------:R-:W-:Y:S01]  /*69f0*/  SHF.L.U32 R5, R12, 0x1f, RZ ;  /* 0x0000001f0c057819 */ /* 0x000fe200000006ff */
[----:B-1----:R-:W-:Y:S06]  /*6a00*/  @!P0 BRA `(.L_x_131) ;  /* 0x0000001000488947 */ /* 0x002fec0003800000 */
.L_x_168:
        /* <DEDUP_REMOVED lines=9> */
.L_x_169:
        /* <DEDUP_REMOVED lines=9> */
.L_x_170:
        /* <DEDUP_REMOVED lines=9> */
.L_x_171:
        /* <DEDUP_REMOVED lines=9> */
.L_x_172:
        /* <DEDUP_REMOVED lines=9> */
.L_x_173:
        /* <DEDUP_REMOVED lines=9> */
.L_x_174:
        /* <DEDUP_REMOVED lines=9> */
.L_x_175:
        /* <DEDUP_REMOVED lines=9> */
.L_x_176:
        /* <DEDUP_REMOVED lines=9> */
.L_x_177:
        /* <DEDUP_REMOVED lines=9> */
.L_x_178:
        /* <DEDUP_REMOVED lines=9> */
.L_x_179:
        /* <DEDUP_REMOVED lines=9> */
.L_x_180:
        /* <DEDUP_REMOVED lines=9> */
.L_x_181:
        /* <DEDUP_REMOVED lines=9> */
.L_x_182:
        /* <DEDUP_REMOVED lines=9> */
.L_x_183:
        /* <DEDUP_REMOVED lines=9> */
.L_x_184:
        /* <DEDUP_REMOVED lines=9> */
.L_x_185:
        /* <DEDUP_REMOVED lines=9> */
.L_x_186:
        /* <DEDUP_REMOVED lines=9> */
.L_x_187:
        /* <DEDUP_REMOVED lines=9> */
.L_x_188:
        /* <DEDUP_REMOVED lines=9> */
.L_x_189:
        /* <DEDUP_REMOVED lines=9> */
.L_x_190:
[----:B------:R-:W1:Y:S01]  /*7670*/  SYNCS.PHASECHK.TRANS64.TRYWAIT P0, [R6+URZ], R5 ;  /* 0x00000005060075a7 */ /* 0x000e62000800017f */
[----:B------:R-:W-:-:S05]  /*7680*/  VIADD R2, R7, 0x1 ;  /* 0x0000000107027836 */ /* 0x000fca0000000000 */
[----:B------:R-:W-:-:S04]  /*7690*/  ISETP.NE.AND P1, PT, R2, 0x1c, PT ;  /* 0x0000001c0200780c */ /* 0x000fc80003f25270 */
[----:B0-----:R-:W-:Y:S02]  /*76a0*/  SEL R4, RZ, 0x1, P1 ;  /* 0x00000001ff047807 */ /* 0x001fe40000800000 */
[----:B------:R-:W-:Y:S02]  /*76b0*/  SEL R3, R2, RZ, P1 ;  /* 0x000000ff02037207 */ /* 0x000fe40000800000 */
[----:B------:R-:W-:Y:S01]  /*76c0*/  LOP3.LUT R4, R11, R4, RZ, 0x3c, !PT ;  /* 0x000000040b047212 */ /* 0x000fe200078e3cff */
[----:B-1----:R-:W-:Y:S06]  /*76d0*/  @!P0 BRA `(.L_x_154) ;  /* 0x0000000800e08947 */ /* 0x002fec0003800000 */
.L_x_191:
[----:B------:R-:W-:Y:S01]  /*76e0*/  IMAD R3, R3, 0x8, R0 ;  /* 0x0000000803037824 */ /* 0x000fe200078e0200 */
[----:B------:R-:W-:-:S07]  /*76f0*/  SHF.L.U32 R0, R4, 0x1f, RZ ;  /* 0x0000001f04007819 */ /* 0x000fce00000006ff */
.L_x_155:
[----:B-1----:R1:W2:Y:S02]  /*7700*/  SYNCS.PHASECHK.TRANS64.TRYWAIT P0, [R3+URZ], R0 ;  /* 0x00000000030075a7 */ /* 0x0022a4000800017f */
[----:B--2---:R-:W-:Y:S05]  /*7710*/  @!P0 NANOSLEEP.SYNCS 0x989680 ;  /* 0x009896800000895d */ /* 0x004fea0003900000 */
[----:B------:R-:W2:Y:S02]  /*7720*/  @!P0 SYNCS.PHASECHK.TRANS64 P0, [R3+URZ], R0 ;  /* 0x00000000030085a7 */ /* 0x000ea4000800007f */
[----:B--2---:R-:W-:Y:S05]  /*7730*/  @!P0 BRA `(.L_x_155) ;  /* 0xfffffffc00f08947 */ /* 0x004fea000383ffff */
.L_x_126:
[----:B------:R-:W-:Y:S05]  /*7740*/  BSYNC B0 ;  /* 0x0000000000007941 */ /* 0x000fea0003800000 */
.L_x_125:
[----:B------:R-:W-:Y:S05]  /*7750*/  EXIT ;  /* 0x000000000000794d */ /* 0x000fea0003800000 */
.L_x_20:
[----:B0-----:R-:W-:-:S04]  /*7760*/  IMAD.U32 R15, RZ, RZ, UR15 ;  /* 0x0000000fff0f7e24 */ /* 0x001fc8000f8e00ff */
[----:B------:R0:W1:Y:S03]  /*7770*/  SYNCS.PHASECHK.TRANS64.TRYWAIT P1, [R15+URZ+-0x8], R14 ;  /* 0xfffff80e0f0075a7 */ /* 0x000066000802017f */
[----:B-1----:R-:W-:Y:S05]  /*7780*/  @!P1 NANOSLEEP.SYNCS 0x989680 ;  /* 0x009896800000995d */ /* 0x002fea0003900000 */
[----:B------:R-:W1:Y:S02]  /*7790*/  @!P1 SYNCS.PHASECHK.TRANS64 P1, [R15+URZ+-0x8], R14 ;  /* 0xfffff80e0f0095a7 */ /* 0x000e64000802007f */
[----:B-1----:R-:W-:Y:S05]  /*77a0*/  @!P1 BRA `(.L_x_20) ;  /* 0xfffffffc00ec9947 */ /* 0x002fea000383ffff */
[----:B------:R-:W-:Y:S05]  /*77b0*/  BRA `(.L_x_156) ;  /* 0xffffffa000807947 */ /* 0x000fea000383ffff */
.L_x_25:
[----:B-1----:R-:W-:-:S04]  /*77c0*/  IMAD.U32 R15, RZ, RZ, UR6 ;  /* 0x00000006ff0f7e24 */ /* 0x002fc8000f8e00ff */
[----:B------:R1:W3:Y:S03]  /*77d0*/  SYNCS.PHASECHK.TRANS64.TRYWAIT P1, [R15+URZ], R14 ;  /* 0x0000000e0f0075a7 */ /* 0x0002e6000802017f */
[----:B---3--:R-:W-:Y:S05]  /*77e0*/  @!P1 NANOSLEEP.SYNCS 0x989680 ;  /* 0x009896800000995d */ /* 0x008fea0003900000 */
[----:B------:R-:W3:Y:S02]  /*77f0*/  @!P1 SYNCS.PHASECHK.TRANS64 P1, [R15+URZ], R14 ;  /* 0x0000000e0f0095a7 */ /* 0x000ee4000802007f */
[----:B---3--:R-:W-:Y:S05]  /*7800*/  @!P1 BRA `(.L_x_25) ;  /* 0xfffffffc00ec9947 */ /* 0x008fea000383ffff */
[----:B------:R-:W-:Y:S05]  /*7810*/  BRA `(.L_x_24) ;  /* 0xffffffa4002c7947 */ /* 0x000fea000383ffff */
.L_x_31:
[----:B-1----:R-:W-:-:S04]  /*7820*/  IMAD.U32 R19, RZ, RZ, UR9 ;  /* 0x00000009ff137e24 */ /* 0x002fc8000f8e00ff */
[----:B------:R1:W3:Y:S03]  /*7830*/  SYNCS.PHASECHK.TRANS64.TRYWAIT P1, [R19+URZ], R18 ;  /* 0x00000012130075a7 */ /* 0x0002e6000802017f */
[----:B---3--:R-:W-:Y:S05]  /*7840*/  @!P1 NANOSLEEP.SYNCS 0x989680 ;  /* 0x009896800000995d */ /* 0x008fea0003900000 */
[----:B------:R-:W3:Y:S02]  /*7850*/  @!P1 SYNCS.PHASECHK.TRANS64 P1, [R19+URZ], R18 ;  /* 0x00000012130095a7 */ /* 0x000ee4000802007f */
[----:B---3--:R-:W-:Y:S05]  /*7860*/  @!P1 BRA `(.L_x_31) ;  /* 0xfffffffc00ec9947 */ /* 0x008fea000383ffff */
[----:B------:R-:W-:Y:S05]  /*7870*/  BRA `(.L_x_30) ;  /* 0xffffffa800847947 */ /* 0x000fea000383ffff */
.L_x_39:
[----:B01----:R-:W-:-:S04]  /*7880*/  IMAD.U32 R15, RZ, RZ, UR15 ;  /* 0x0000000fff0f7e24 */ /* 0x003fc8000f8e00ff */
[----:B------:R0:W1:Y:S03]  /*7890*/  SYNCS.PHASECHK.TRANS64.TRYWAIT P1, [R15+URZ+0x8], R14 ;  /* 0x0000080e0f0075a7 */ /* 0x000066000802017f */
[----:B-1----:R-:W-:Y:S05]  /*78a0*/  @!P1 NANOSLEEP.SYNCS 0x989680 ;  /* 0x009896800000995d */ /* 0x002fea0003900000 */
[----:B------:R-:W1:Y:S02]  /*78b0*/  @!P1 SYNCS.PHASECHK.TRANS64 P1, [R15+URZ+0x8], R14 ;  /* 0x0000080e0f0095a7 */ /* 0x000e64000802007f */
[----:B-1----:R-:W-:Y:S05]  /*78c0*/  @!P1 BRA `(.L_x_39) ;  /* 0xfffffffc00ec9947 */ /* 0x002fea000383ffff */
[----:B------:R-:W-:Y:S05]  /*78d0*/  BRA `(.L_x_157) ;  /* 0xffffffb000c87947 */ /* 0x000fea000383ffff */
.L_x_112:
[----:B------:R-:W-:Y:S01]  /*78e0*/  BSSY B1, `(.L_x_158) ;  /* 0x0000006000017945 */ /* 0x000fe20003800000 */
[----:B------:R-:W-:-:S07]  /*78f0*/  IMAD.MOV.U32 R10, RZ, RZ, -0x1 ;  /* 0xffffffffff0a7424 */ /* 0x000fce00078e00ff */
[----:B------:R-:W-:Y:S05]  /*7900*/  WARPSYNC.COLLECTIVE R10, `(.L_x_159) ;  /* 0x000000000a0c7348 */ /* 0x000fea0003c00000 */
[----:B------:R-:W-:Y:S02]  /*7910*/  ELECT P1, UR62, PT ;  /* 0x00000000003e782f */ /* 0x000fe40003820000 */
[----:B------:R-:W-:Y:S01]  /*7920*/  MOV R10, UR62 ;  /* 0x0000003e000a7c02 */ /* 0x000fe20008000f00 */
[----:B------:R-:W-:Y:S10]  /*7930*/  ENDCOLLECTIVE ;  /* 0x000000000000791b */ /* 0x000ff40003800000 */
.L_x_159:
[----:B------:R-:W-:Y:S05]  /*7940*/  BSYNC B1 ;  /* 0x0000000000017941 */ /* 0x000fea0003800000 */
.L_x_158:
[----:B------:R-:W-:Y:S05]  /*7950*/  BRA `(.L_x_160) ;  /* 0xffffffe000a07947 */ /* 0x000fea000383ffff */
.L_x_115:
[----:B0-----:R0:W1:Y:S02]  /*7960*/  SYNCS.PHASECHK.TRANS64.TRYWAIT P1, [R19+URZ+0xe0], R10 ;  /* 0x0000e00a130075a7 */ /* 0x001064000802017f */
[----:B-1----:R-:W-:Y:S05]  /*7970*/  @!P1 NANOSLEEP.SYNCS 0x989680 ;  /* 0x009896800000995d */ /* 0x002fea0003900000 */
[----:B------:R-:W1:Y:S02]  /*7980*/  @!P1 SYNCS.PHASECHK.TRANS64 P1, [R19+URZ+0xe0], R10 ;  /* 0x0000e00a130095a7 */ /* 0x000e64000802007f */
[----:B-1----:R-:W-:Y:S05]  /*7990*/  @!P1 BRA `(.L_x_115) ;  /* 0xfffffffc00f09947 */ /* 0x002fea000383ffff */
[----:B------:R-:W-:Y:S05]  /*79a0*/  BRA `(.L_x_161) ;  /* 0xffffffe000dc7947 */ /* 0x000fea000383ffff */
.L_x_124:
[----:B------:R-:W-:Y:S01]  /*79b0*/  BSSY B0, `(.L_x_162) ;  /* 0x0000006000007945 */ /* 0x000fe20003800000 */
[----:B------:R-:W-:-:S07]  /*79c0*/  IMAD.MOV.U32 R10, RZ, RZ, -0x1 ;  /* 0xffffffffff0a7424 */ /* 0x000fce00078e00ff */
[----:B------:R-:W-:Y:S05]  /*79d0*/  WARPSYNC.COLLECTIVE R10, `(.L_x_163) ;  /* 0x000000000a0c7348 */ /* 0x000fea0003c00000 */
[----:B------:R-:W-:Y:S02]  /*79e0*/  ELECT P1, UR62, PT ;  /* 0x00000000003e782f */ /* 0x000fe40003820000 */
[----:B------:R-:W-:Y:S01]  /*79f0*/  MOV R10, UR62 ;  /* 0x0000003e000a7c02 */ /* 0x000fe20008000f00 */
[----:B------:R-:W-:Y:S10]  /*7a00*/  ENDCOLLECTIVE ;  /* 0x000000000000791b */ /* 0x000ff40003800000 */
.L_x_163:
[----:B------:R-:W-:Y:S05]  /*7a10*/  BSYNC B0 ;  /* 0x0000000000007941 */ /* 0x000fea0003800000 */
.L_x_162:
[----:B------:R-:W-:Y:S01]  /*7a20*/  PLOP3.LUT P0, PT, P1, PT, PT, 0x80, 0x0 ;  /* 0x000000000000781c */ /* 0x000fe20000f0f070 */
[----:B------:R-:W-:-:S12]  /*7a30*/  BRA `(.L_x_164) ;  /* 0xffffffec00347947 */ /* 0x000fd8000383ffff */
.L_x_128:
[----:B0-----:R0:W1:Y:S02]  /*7a40*/  SYNCS.PHASECHK.TRANS64.TRYWAIT P0, [R5+URZ], R2 ;  /* 0x00000002050075a7 */ /* 0x001064000800017f */
[----:B-1----:R-:W-:Y:S05]  /*7a50*/  @!P0 NANOSLEEP.SYNCS 0x989680 ;  /* 0x009896800000895d */ /* 0x002fea0003900000 */
[----:B------:R-:W1:Y:S02]  /*7a60*/  @!P0 SYNCS.PHASECHK.TRANS64 P0, [R5+URZ], R2 ;  /* 0x00000002050085a7 */ /* 0x000e64000800007f */
[----:B-1----:R-:W-:Y:S05]  /*7a70*/  @!P0 BRA `(.L_x_128) ;  /* 0xfffffffc00f08947 */ /* 0x002fea000383ffff */
[----:B------:R-:W-:Y:S05]  /*7a80*/  BRA `(.L_x_165) ;  /* 0xffffffec00747947 */ /* 0x000fea000383ffff */
.L_x_129:
[----:B0-----:R0:W1:Y:S02]  /*7a90*/  SYNCS.PHASECHK.TRANS64.TRYWAIT P0, [R7+URZ], R4 ;  /* 0x00000004070075a7 */ /* 0x001064000800017f */
[----:B-1----:R-:W-:Y:S05]  /*7aa0*/  @!P0 NANOSLEEP.SYNCS 0x989680 ;  /* 0x009896800000895d */ /* 0x002fea0003900000 */
[----:B------:R-:W1:Y:S02]  /*7ab0*/  @!P0 SYNCS.PHASECHK.TRANS64 P0, [R7+URZ], R4 ;  /* 0x00000004070085a7 */ /* 0x000e64000800007f */
[----:B-1----:R-:W-:Y:S05]  /*7ac0*/  @!P0 BRA `(.L_x_129) ;  /* 0xfffffffc00f08947 */ /* 0x002fea000383ffff */
[----:B------:R-:W-:Y:S05]  /*7ad0*/  BRA `(.L_x_166) ;  /* 0xffffffec00847947 */ /* 0x000fea000383ffff */
.L_x_130:
[----:B0-----:R0:W1:Y:S02]  /*7ae0*/  SYNCS.PHASECHK.TRANS64.TRYWAIT P0, [R6+URZ], R5 ;  /* 0x00000005060075a7 */ /* 0x001064000800017f */
[----:B-1----:R-:W-:Y:S05]  /*7af0*/  @!P0 NANOSLEEP.SYNCS 0x989680 ;  /* 0x009896800000895d */ /* 0x002fea0003900000 */
[----:B------:R-:W1:Y:S02]  /*7b00*/  @!P0 SYNCS.PHASECHK.TRANS64 P0, [R6+URZ], R5 ;  /* 0x00000005060085a7 */ /* 0x000e64000800007f */
[----:B-1----:R-:W-:Y:S05]  /*7b10*/  @!P0 BRA `(.L_x_130) ;  /* 0xfffffffc00f08947 */ /* 0x002fea000383ffff */
[----:B------:R-:W-:Y:S05]  /*7b20*/  BRA `(.L_x_167) ;  /* 0xffffffec00947947 */ /* 0x000fea000383ffff */
.L_x_131:
[----:B0-----:R0:W1:Y:S02]  /*7b30*/  SYNCS.PHASECHK.TRANS64.TRYWAIT P0, [R9+URZ], R4 ;  /* 0x00000004090075a7 */ /* 0x001064000800017f */
[----:B-1----:R-:W-:Y:S05]  /*7b40*/  @!P0 NANOSLEEP.SYNCS 0x989680 ;  /* 0x009896800000895d */ /* 0x002fea0003900000 */
[----:B------:R-:W1:Y:S02]  /*7b50*/  @!P0 SYNCS.PHASECHK.TRANS64 P0, [R9+URZ], R4 ;  /* 0x00000004090085a7 */ /* 0x000e64000800007f */
[----:B-1----:R-:W-:Y:S05]  /*7b60*/  @!P0 BRA `(.L_x_131) ;  /* 0xfffffffc00f08947 */ /* 0x002fea000383ffff */
[----:B------:R-:W-:Y:S05]  /*7b70*/  BRA `(.L_x_168) ;  /* 0xffffffec00a47947 */ /* 0x000fea000383ffff */
.L_x_132:
[----:B0-----:R0:W1:Y:S02]  /*7b80*/  SYNCS.PHASECHK.TRANS64.TRYWAIT P0, [R6+URZ], R5 ;  /* 0x00000005060075a7 */ /* 0x001064000800017f */
[----:B-1----:R-:W-:Y:S05]  /*7b90*/  @!P0 NANOSLEEP.SYNCS 0x989680 ;  /* 0x009896800000895d */ /* 0x002fea0003900000 */
[----:B------:R-:W1:Y:S02]  /*7ba0*/  @!P0 SYNCS.PHASECHK.TRANS64 P0, [R6+URZ], R5 ;  /* 0x00000005060085a7 */ /* 0x000e64000800007f */
[----:B-1----:R-:W-:Y:S05]  /*7bb0*/  @!P0 BRA `(.L_x_132) ;  /* 0xfffffffc00f08947 */ /* 0x002fea000383ffff */
[----:B------:R-:W-:Y:S05]  /*7bc0*/  BRA `(.L_x_169) ;  /* 0xffffffec00b47947 */ /* 0x000fea000383ffff */
.L_x_133:
[----:B0-----:R0:W1:Y:S02]  /*7bd0*/  SYNCS.PHASECHK.TRANS64.TRYWAIT P0, [R9+URZ], R4 ;  /* 0x00000004090075a7 */ /* 0x001064000800017f */
[----:B-1----:R-:W-:Y:S05]  /*7be0*/  @!P0 NANOSLEEP.SYNCS 0x989680 ;  /* 0x009896800000895d */ /* 0x002fea0003900000 */
[----:B------:R-:W1:Y:S02]  /*7bf0*/  @!P0 SYNCS.PHASECHK.TRANS64 P0, [R9+URZ], R4 ;  /* 0x00000004090085a7 */ /* 0x000e64000800007f */
[----:B-1----:R-:W-:Y:S05]  /*7c00*/  @!P0 BRA `(.L_x_133) ;  /* 0xfffffffc00f08947 */ /* 0x002fea000383ffff */
[----:B------:R-:W-:Y:S05]  /*7c10*/  BRA `(.L_x_170) ;  /* 0xffffffec00c47947 */ /* 0x000fea000383ffff */
.L_x_134:
[----:B0-----:R0:W1:Y:S02]  /*7c20*/  SYNCS.PHASECHK.TRANS64.TRYWAIT P0, [R6+URZ], R5 ;  /* 0x00000005060075a7 */ /* 0x001064000800017f */
[----:B-1----:R-:W-:Y:S05]  /*7c30*/  @!P0 NANOSLEEP.SYNCS 0x989680 ;  /* 0x009896800000895d */ /* 0x002fea0003900000 */
[----:B------:R-:W1:Y:S02]  /*7c40*/  @!P0 SYNCS.PHASECHK.TRANS64 P0, [R6+URZ], R5 ;  /* 0x00000005060085a7 */ /* 0x000e64000800007f */
[----:B-1----:R-:W-:Y:S05]  /*7c50*/  @!P0 BRA `(.L_x_134) ;  /* 0xfffffffc00f08947 */ /* 0x002fea000383ffff */
[----:B------:R-:W-:Y:S05]  /*7c60*/  BRA `(.L_x_171) ;  /* 0xffffffec00d47947 */ /* 0x000fea000383ffff */
.L_x_135:
[----:B0-----:R0:W1:Y:S02]  /*7c70*/  SYNCS.PHASECHK.TRANS64.TRYWAIT P0, [R9+URZ], R4 ;  /* 0x00000004090075a7 */ /* 0x001064000800017f */
[----:B-1----:R-:W-:Y:S05]  /*7c80*/  @!P0 NANOSLEEP.SYNCS 0x989680 ;  /* 0x009896800000895d */ /* 0x002fea0003900000 */
[----:B------:R-:W1:Y:S02]  /*7c90*/  @!P0 SYNCS.PHASECHK.TRANS64 P0, [R9+URZ], R4 ;  /* 0x00000004090085a7 */ /* 0x000e64000800007f */
[----:B-1----:R-:W-:Y:S05]  /*7ca0*/  @!P0 BRA `(.L_x_135) ;  /* 0xfffffffc00f08947 */ /* 0x002fea000383ffff */
[----:B------:R-:W-:Y:S05]  /*7cb0*/  BRA `(.L_x_172) ;  /* 0xffffffec00e47947 */ /* 0x000fea000383ffff */
.L_x_136:
[----:B0-----:R0:W1:Y:S02]  /*7cc0*/  SYNCS.PHASECHK.TRANS64.TRYWAIT P0, [R6+URZ], R5 ;  /* 0x00000005060075a7 */ /* 0x001064000800017f */
[----:B-1----:R-:W-:Y:S05]  /*7cd0*/  @!P0 NANOSLEEP.SYNCS 0x989680 ;  /* 0x009896800000895d */ /* 0x002fea0003900000 */
[----:B------:R-:W1:Y:S02]  /*7ce0*/  @!P0 SYNCS.PHASECHK.TRANS64 P0, [R6+URZ], R5 ;  /* 0x00000005060085a7 */ /* 0x000e64000800007f */
[----:B-1----:R-:W-:Y:S05]  /*7cf0*/  @!P0 BRA `(.L_x_136) ;  /* 0xfffffffc00f08947 */ /* 0x002fea000383ffff */
[----:B------:R-:W-:Y:S05]  /*7d00*/  BRA `(.L_x_173) ;  /* 0xffffffec00f47947 */ /* 0x000fea000383ffff */
.L_x_137:
[----:B0-----:R0:W1:Y:S02]  /*7d10*/  SYNCS.PHASECHK.TRANS64.TRYWAIT P0, [R9+URZ], R4 ;  /* 0x00000004090075a7 */ /* 0x001064000800017f */
[----:B-1----:R-:W-:Y:S05]  /*7d20*/  @!P0 NANOSLEEP.SYNCS 0x989680 ;  /* 0x009896800000895d */ /* 0x002fea0003900000 */
[----:B------:R-:W1:Y:S02]  /*7d30*/  @!P0 SYNCS.PHASECHK.TRANS64 P0, [R9+URZ], R4 ;  /* 0x00000004090085a7 */ /* 0x000e64000800007f */
[----:B-1----:R-:W-:Y:S05]  /*7d40*/  @!P0 BRA `(.L_x_137) ;  /* 0xfffffffc00f08947 */ /* 0x002fea000383ffff */
[----:B------:R-:W-:Y:S05]  /*7d50*/  BRA `(.L_x_174) ;  /* 0xfffffff000047947 */ /* 0x000fea000383ffff */
.L_x_138:
[----:B0-----:R0:W1:Y:S02]  /*7d60*/  SYNCS.PHASECHK.TRANS64.TRYWAIT P0, [R6+URZ], R5 ;  /* 0x00000005060075a7 */ /* 0x001064000800017f */
[----:B-1----:R-:W-:Y:S05]  /*7d70*/  @!P0 NANOSLEEP.SYNCS 0x989680 ;  /* 0x009896800000895d */ /* 0x002fea0003900000 */
[----:B------:R-:W1:Y:S02]  /*7d80*/  @!P0 SYNCS.PHASECHK.TRANS64 P0, [R6+URZ], R5 ;  /* 0x00000005060085a7 */ /* 0x000e64000800007f */
[----:B-1----:R-:W-:Y:S05]  /*7d90*/  @!P0 BRA `(.L_x_138) ;  /* 0xfffffffc00f08947 */ /* 0x002fea000383ffff */
[----:B------:R-:W-:Y:S05]  /*7da0*/  BRA `(.L_x_175) ;  /* 0xfffffff000147947 */ /* 0x000fea000383ffff */
.L_x_139:
[----:B0-----:R0:W1:Y:S02]  /*7db0*/  SYNCS.PHASECHK.TRANS64.TRYWAIT P0, [R9+URZ], R4 ;  /* 0x00000004090075a7 */ /* 0x001064000800017f */
[----:B-1----:R-:W-:Y:S05]  /*7dc0*/  @!P0 NANOSLEEP.SYNCS 0x989680 ;  /* 0x009896800000895d */ /* 0x002fea0003900000 */
[----:B------:R-:W1:Y:S02]  /*7dd0*/  @!P0 SYNCS.PHASECHK.TRANS64 P0, [R9+URZ], R4 ;  /* 0x00000004090085a7 */ /* 0x000e64000800007f */
[----:B-1----:R-:W-:Y:S05]  /*7de0*/  @!P0 BRA `(.L_x_139) ;  /* 0xfffffffc00f08947 */ /* 0x002fea000383ffff */
[----:B------:R-:W-:Y:S05]  /*7df0*/  BRA `(.L_x_176) ;  /* 0xfffffff000247947 */ /* 0x000fea000383ffff */
.L_x_140:
[----:B0-----:R0:W1:Y:S02]  /*7e00*/  SYNCS.PHASECHK.TRANS64.TRYWAIT P0, [R6+URZ], R5 ;  /* 0x00000005060075a7 */ /* 0x001064000800017f */
[----:B-1----:R-:W-:Y:S05]  /*7e10*/  @!P0 NANOSLEEP.SYNCS 0x989680 ;  /* 0x009896800000895d */ /* 0x002fea0003900000 */
[----:B------:R-:W1:Y:S02]  /*7e20*/  @!P0 SYNCS.PHASECHK.TRANS64 P0, [R6+URZ], R5 ;  /* 0x00000005060085a7 */ /* 0x000e64000800007f */
[----:B-1----:R-:W-:Y:S05]  /*7e30*/  @!P0 BRA `(.L_x_140) ;  /* 0xfffffffc00f08947 */ /* 0x002fea000383ffff */
[----:B------:R-:W-:Y:S05]  /*7e40*/  BRA `(.L_x_177) ;  /* 0xfffffff000347947 */ /* 0x000fea000383ffff */
.L_x_141:
[----:B0-----:R0:W1:Y:S02]  /*7e50*/  SYNCS.PHASECHK.TRANS64.TRYWAIT P0, [R9+URZ], R4 ;  /* 0x00000004090075a7 */ /* 0x001064000800017f */
[----:B-1----:R-:W-:Y:S05]  /*7e60*/  @!P0 NANOSLEEP.SYNCS 0x989680 ;  /* 0x009896800000895d */ /* 0x002fea0003900000 */
[----:B------:R-:W1:Y:S02]  /*7e70*/  @!P0 SYNCS.PHASECHK.TRANS64 P0, [R9+URZ], R4 ;  /* 0x00000004090085a7 */ /* 0x000e64000800007f */
[----:B-1----:R-:W-:Y:S05]  /*7e80*/  @!P0 BRA `(.L_x_141) ;  /* 0xfffffffc00f08947 */ /* 0x002fea000383ffff */
[----:B------:R-:W-:Y:S05]  /*7e90*/  BRA `(.L_x_178) ;  /* 0xfffffff000447947 */ /* 0x000fea000383ffff */
.L_x_142:
[----:B0-----:R0:W1:Y:S02]  /*7ea0*/  SYNCS.PHASECHK.TRANS64.TRYWAIT P0, [R6+URZ], R5 ;  /* 0x00000005060075a7 */ /* 0x001064000800017f */
[----:B-1----:R-:W-:Y:S05]  /*7eb0*/  @!P0 NANOSLEEP.SYNCS 0x989680 ;  /* 0x009896800000895d */ /* 0x002fea0003900000 */
[----:B------:R-:W1:Y:S02]  /*7ec0*/  @!P0 SYNCS.PHASECHK.TRANS64 P0, [R6+URZ], R5 ;  /* 0x00000005060085a7 */ /* 0x000e64000800007f */
[----:B-1----:R-:W-:Y:S05]  /*7ed0*/  @!P0 BRA `(.L_x_142) ;  /* 0xfffffffc00f08947 */ /* 0x002fea000383ffff */
[----:B------:R-:W-:Y:S05]  /*7ee0*/  BRA `(.L_x_179) ;  /* 0xfffffff000547947 */ /* 0x000fea000383ffff */
.L_x_143:
[----:B0-----:R0:W1:Y:S02]  /*7ef0*/  SYNCS.PHASECHK.TRANS64.TRYWAIT P0, [R9+URZ], R4 ;  /* 0x00000004090075a7 */ /* 0x001064000800017f */
[----:B-1----:R-:W-:Y:S05]  /*7f00*/  @!P0 NANOSLEEP.SYNCS 0x989680 ;  /* 0x009896800000895d */ /* 0x002fea0003900000 */
[----:B------:R-:W1:Y:S02]  /*7f10*/  @!P0 SYNCS.PHASECHK.TRANS64 P0, [R9+URZ], R4 ;  /* 0x00000004090085a7 */ /* 0x000e64000800007f */
[----:B-1----:R-:W-:Y:S05]  /*7f20*/  @!P0 BRA `(.L_x_143) ;  /* 0xfffffffc00f08947 */ /* 0x002fea000383ffff */
[----:B------:R-:W-:Y:S05]  /*7f30*/  BRA `(.L_x_180) ;  /* 0xfffffff000647947 */ /* 0x000fea000383ffff */
.L_x_144:
[----:B0-----:R0:W1:Y:S02]  /*7f40*/  SYNCS.PHASECHK.TRANS64.TRYWAIT P0, [R6+URZ], R5 ;  /* 0x00000005060075a7 */ /* 0x001064000800017f */
[----:B-1----:R-:W-:Y:S05]  /*7f50*/  @!P0 NANOSLEEP.SYNCS 0x989680 ;  /* 0x009896800000895d */ /* 0x002fea0003900000 */
[----:B------:R-:W1:Y:S02]  /*7f60*/  @!P0 SYNCS.PHASECHK.TRANS64 P0, [R6+URZ], R5 ;  /* 0x00000005060085a7 */ /* 0x000e64000800007f */
[----:B-1----:R-:W-:Y:S05]  /*7f70*/  @!P0 BRA `(.L_x_144) ;  /* 0xfffffffc00f08947 */ /* 0x002fea000383ffff */
[----:B------:R-:W-:Y:S05]  /*7f80*/  BRA `(.L_x_181) ;  /* 0xfffffff000747947 */ /* 0x000fea000383ffff */
.L_x_145:
[----:B0-----:R0:W1:Y:S02]  /*7f90*/  SYNCS.PHASECHK.TRANS64.TRYWAIT P0, [R9+URZ], R4 ;  /* 0x00000004090075a7 */ /* 0x001064000800017f */
[----:B-1----:R-:W-:Y:S05]  /*7fa0*/  @!P0 NANOSLEEP.SYNCS 0x989680 ;  /* 0x009896800000895d */ /* 0x002fea0003900000 */
[----:B------:R-:W1:Y:S02]  /*7fb0*/  @!P0 SYNCS.PHASECHK.TRANS64 P0, [R9+URZ], R4 ;  /* 0x00000004090085a7 */ /* 0x000e64000800007f */
[----:B-1----:R-:W-:Y:S05]  /*7fc0*/  @!P0 BRA `(.L_x_145) ;  /* 0xfffffffc00f08947 */ /* 0x002fea000383ffff */
[----:B------:R-:W-:Y:S05]  /*7fd0*/  BRA `(.L_x_182) ;  /* 0xfffffff000847947 */ /* 0x000fea000383ffff */
.L_x_146:
[----:B0-----:R0:W1:Y:S02]  /*7fe0*/  SYNCS.PHASECHK.TRANS64.TRYWAIT P0, [R6+URZ], R5 ;  /* 0x00000005060075a7 */ /* 0x001064000800017f */
[----:B-1----:R-:W-:Y:S05]  /*7ff0*/  @!P0 NANOSLEEP.SYNCS 0x989680 ;  /* 0x009896800000895d */ /* 0x002fea0003900000 */
[----:B------:R-:W1:Y:S02]  /*8000*/  @!P0 SYNCS.PHASECHK.TRANS64 P0, [R6+URZ], R5 ;  /* 0x00000005060085a7 */ /* 0x000e64000800007f */
[----:B-1----:R-:W-:Y:S05]  /*8010*/  @!P0 BRA `(.L_x_146) ;  /* 0xfffffffc00f08947 */ /* 0x002fea000383ffff */
[----:B------:R-:W-:Y:S05]  /*8020*/  BRA `(.L_x_183) ;  /* 0xfffffff000947947 */ /* 0x000fea000383ffff */
.L_x_147:
[----:B0-----:R0:W1:Y:S02]  /*8030*/  SYNCS.PHASECHK.TRANS64.TRYWAIT P0, [R9+URZ], R4 ;  /* 0x00000004090075a7 */ /* 0x001064000800017f */
[----:B-1----:R-:W-:Y:S05]  /*8040*/  @!P0 NANOSLEEP.SYNCS 0x989680 ;  /* 0x009896800000895d */ /* 0x002fea0003900000 */
[----:B------:R-:W1:Y:S02]  /*8050*/  @!P0 SYNCS.PHASECHK.TRANS64 P0, [R9+URZ], R4 ;  /* 0x00000004090085a7 */ /* 0x000e64000800007f */
[----:B-1----:R-:W-:Y:S05]  /*8060*/  @!P0 BRA `(.L_x_147) ;  /* 0xfffffffc00f08947 */ /* 0x002fea000383ffff */
[----:B------:R-:W-:Y:S05]  /*8070*/  BRA `(.L_x_184) ;  /* 0xfffffff000a47947 */ /* 0x000fea000383ffff */
.L_x_148:
[----:B0-----:R0:W1:Y:S02]  /*8080*/  SYNCS.PHASECHK.TRANS64.TRYWAIT P0, [R6+URZ], R5 ;  /* 0x00000005060075a7 */ /* 0x001064000800017f */
[----:B-1----:R-:W-:Y:S05]  /*8090*/  @!P0 NANOSLEEP.SYNCS 0x989680 ;  /* 0x009896800000895d */ /* 0x002fea0003900000 */
[----:B------:R-:W1:Y:S02]  /*80a0*/  @!P0 SYNCS.PHASECHK.TRANS64 P0, [R6+URZ], R5 ;  /* 0x00000005060085a7 */ /* 0x000e64000800007f */
[----:B-1----:R-:W-:Y:S05]  /*80b0*/  @!P0 BRA `(.L_x_148) ;  /* 0xfffffffc00f08947 */ /* 0x002fea000383ffff */
[----:B------:R-:W-:Y:S05]  /*80c0*/  BRA `(.L_x_185) ;  /* 0xfffffff000b47947 */ /* 0x000fea000383ffff */
.L_x_149:
[----:B0-----:R0:W1:Y:S02]  /*80d0*/  SYNCS.PHASECHK.TRANS64.TRYWAIT P0, [R9+URZ], R4 ;  /* 0x00000004090075a7 */ /* 0x001064000800017f */
[----:B-1----:R-:W-:Y:S05]  /*80e0*/  @!P0 NANOSLEEP.SYNCS 0x989680 ;  /* 0x009896800000895d */ /* 0x002fea0003900000 */
[----:B------:R-:W1:Y:S02]  /*80f0*/  @!P0 SYNCS.PHASECHK.TRANS64 P0, [R9+URZ], R4 ;  /* 0x00000004090085a7 */ /* 0x000e64000800007f */
[----:B-1----:R-:W-:Y:S05]  /*8100*/  @!P0 BRA `(.L_x_149) ;  /* 0xfffffffc00f08947 */ /* 0x002fea000383ffff */
[----:B------:R-:W-:Y:S05]  /*8110*/  BRA `(.L_x_186) ;  /* 0xfffffff000c47947 */ /* 0x000fea000383ffff */
.L_x_150:
[----:B0-----:R0:W1:Y:S02]  /*8120*/  SYNCS.PHASECHK.TRANS64.TRYWAIT P0, [R6+URZ], R5 ;  /* 0x00000005060075a7 */ /* 0x001064000800017f */
[----:B-1----:R-:W-:Y:S05]  /*8130*/  @!P0 NANOSLEEP.SYNCS 0x989680 ;  /* 0x009896800000895d */ /* 0x002fea0003900000 */
[----:B------:R-:W1:Y:S02]  /*8140*/  @!P0 SYNCS.PHASECHK.TRANS64 P0, [R6+URZ], R5 ;  /* 0x00000005060085a7 */ /* 0x000e64000800007f */
[----:B-1----:R-:W-:Y:S05]  /*8150*/  @!P0 BRA `(.L_x_150) ;  /* 0xfffffffc00f08947 */ /* 0x002fea000383ffff */
[----:B------:R-:W-:Y:S05]  /*8160*/  BRA `(.L_x_187) ;  /* 0xfffffff000d47947 */ /* 0x000fea000383ffff */
.L_x_151:
[----:B0-----:R0:W1:Y:S02]  /*8170*/  SYNCS.PHASECHK.TRANS64.TRYWAIT P0, [R9+URZ], R4 ;  /* 0x00000004090075a7 */ /* 0x001064000800017f */
[----:B-1----:R-:W-:Y:S05]  /*8180*/  @!P0 NANOSLEEP.SYNCS 0x989680 ;  /* 0x009896800000895d */ /* 0x002fea0003900000 */
[----:B------:R-:W1:Y:S02]  /*8190*/  @!P0 SYNCS.PHASECHK.TRANS64 P0, [R9+URZ], R4 ;  /* 0x00000004090085a7 */ /* 0x000e64000800007f */
[----:B-1----:R-:W-:Y:S05]  /*81a0*/  @!P0 BRA `(.L_x_151) ;  /* 0xfffffffc00f08947 */ /* 0x002fea000383ffff */
[----:B------:R-:W-:Y:S05]  /*81b0*/  BRA `(.L_x_188) ;  /* 0xfffffff000e47947 */ /* 0x000fea000383ffff */
.L_x_152:
[----:B0-----:R0:W1:Y:S02]  /*81c0*/  SYNCS.PHASECHK.TRANS64.TRYWAIT P0, [R6+URZ], R5 ;  /* 0x00000005060075a7 */ /* 0x001064000800017f */
[----:B-1----:R-:W-:Y:S05]  /*81d0*/  @!P0 NANOSLEEP.SYNCS 0x989680 ;  /* 0x009896800000895d */ /* 0x002fea0003900000 */
[----:B------:R-:W1:Y:S02]  /*81e0*/  @!P0 SYNCS.PHASECHK.TRANS64 P0, [R6+URZ], R5 ;  /* 0x00000005060085a7 */ /* 0x000e64000800007f */
[----:B-1----:R-:W-:Y:S05]  /*81f0*/  @!P0 BRA `(.L_x_152) ;  /* 0xfffffffc00f08947 */ /* 0x002fea000383ffff */
[----:B------:R-:W-:Y:S05]  /*8200*/  BRA `(.L_x_189) ;  /* 0xfffffff000f47947 */ /* 0x000fea000383ffff */
.L_x_153:
[----:B0-----:R0:W1:Y:S02]  /*8210*/  SYNCS.PHASECHK.TRANS64.TRYWAIT P0, [R9+URZ], R4 ;  /* 0x00000004090075a7 */ /* 0x001064000800017f */
[----:B-1----:R-:W-:Y:S05]  /*8220*/  @!P0 NANOSLEEP.SYNCS 0x989680 ;  /* 0x009896800000895d */ /* 0x002fea0003900000 */
[----:B------:R-:W1:Y:S02]  /*8230*/  @!P0 SYNCS.PHASECHK.TRANS64 P0, [R9+URZ], R4 ;  /* 0x00000004090085a7 */ /* 0x000e64000800007f */
[----:B-1----:R-:W-:Y:S05]  /*8240*/  @!P0 BRA `(.L_x_153) ;  /* 0xfffffffc00f08947 */ /* 0x002fea000383ffff */
[----:B------:R-:W-:Y:S05]  /*8250*/  BRA `(.L_x_190) ;  /* 0xfffffff400047947 */ /* 0x000fea000383ffff */
.L_x_154:
[----:B0-----:R0:W1:Y:S02]  /*8260*/  SYNCS.PHASECHK.TRANS64.TRYWAIT P0, [R6+URZ], R5 ;  /* 0x00000005060075a7 */ /* 0x001064000800017f */
[----:B-1----:R-:W-:Y:S05]  /*8270*/  @!P0 NANOSLEEP.SYNCS 0x989680 ;  /* 0x009896800000895d */ /* 0x002fea0003900000 */
[----:B------:R-:W1:Y:S02]  /*8280*/  @!P0 SYNCS.PHASECHK.TRANS64 P0, [R6+URZ], R5 ;  /* 0x00000005060085a7 */ /* 0x000e64000800007f */
[----:B-1----:R-:W-:Y:S05]  /*8290*/  @!P0 BRA `(.L_x_154) ;  /* 0xfffffffc00f08947 */ /* 0x002fea000383ffff */
[----:B------:R-:W-:Y:S05]  /*82a0*/  BRA `(.L_x_191) ;  /* 0xfffffff4000c7947 */ /* 0x000fea000383ffff */
.L_x_192:
[----:B------:R-:W-:-:S00]  /*82b0*/  BRA `(.L_x_192) ;  /* 0xfffffffc00fc7947 */ /* 0x000fc0000383ffff */
[----:B------:R-:W-:-:S00]  /*82c0*/  NOP ;  /* 0x0000000000007918 */ /* 0x000fc00000000000 */
        /* <DEDUP_REMOVED lines=11> */
.L_x_193:


//--------------------- .nv.shared._ZN7cutlass13device_kernelINS_4gemm6kernel13GemmUniversalIN4cute5tupleIJiiiiEEENS1_10collective13CollectiveMmaINS1_37MainloopSm90TmaGmmaWarpSpecializedFP8ILi28ENS5_IJNS4_1CILi1EEENSA_ILi2EEESB_EEENS1_32KernelTmaWarpSpecializedPingpongEEENS5_IJNSA_ILi64EEESG_SG_EEENS_12float_e5m2_tENS5_IJlSB_lEEESI_SJ_NS4_8TiledMMAINS4_8MMA_AtomIJNS4_4SM904GMMA30MMA_64x64x32_F32E5M2E5M2_SS_TNILNSN_7ScaleInE1ELSP_1EEEEEENS4_6LayoutINS5_IJSB_SB_SB_EEENS5_IJNSA_ILi0EEESU_SU_EEEEENS5_IJNS4_10UnderscoreESX_SX_EEEEENS4_23SM90_TMA_LOAD_MULTICASTENS4_14ComposedLayoutINS4_7SwizzleILi2ELi4ELi3EEENS4_18smem_ptr_flag_bitsILi8EEENSS_INS5_IJNSA_ILi8EEESG_EEENS5_IJSG_SB_EEEEEEEvNS4_8identityENS4_13SM90_TMA_LOADES1A_vS1B_EENS_8epilogue10collective6detail29Sm90TmaWarpSpecializedAdapterINS1F_15DefaultEpilogueISI_SJ_SJ_NS1E_6thread17LinearCombinationISI_Li1EffLNS1J_9ScaleType4KindE0ELNS_15FloatRoundStyleE2ESI_EENS1_15EpilogueDefaultEEEEEvvEEEEvNT_6ParamsE --------------------------
	.section	.nv.shared._ZN7cutlass13device_kernelINS_4gemm6kernel13GemmUniversalIN4cute5tupleIJiiiiEEENS1_10collective13CollectiveMmaINS1_37MainloopSm90TmaGmmaWarpSpecializedFP8ILi28ENS5_IJNS4_1CILi1EEENSA_ILi2EEESB_EEENS1_32KernelTmaWarpSpecializedPingpongEEENS5_IJNSA_ILi64EEESG_SG_EEENS_12float_e5m2_tENS5_IJlSB_lEEESI_SJ_NS4_8TiledMMAINS4_8MMA_AtomIJNS4_4SM904GMMA30MMA_64x64x32_F32E5M2E5M2_SS_TNILNSN_7ScaleInE1ELSP_1EEEEEENS4_6LayoutINS5_IJSB_SB_SB_EEENS5_IJNSA_ILi0EEESU_SU_EEEEENS5_IJNS4_10UnderscoreESX_SX_EEEEENS4_23SM90_TMA_LOAD_MULTICASTENS4_14ComposedLayoutINS4_7SwizzleILi2ELi4ELi3EEENS4_18smem_ptr_flag_bitsILi8EEENSS_INS5_IJNSA_ILi8EEESG_EEENS5_IJSG_SB_EEEEEEEvNS4_8identityENS4_13SM90_TMA_LOADES1A_vS1B_EENS_8epilogue10collective6detail29Sm90TmaWarpSpecializedAdapterINS1F_15DefaultEpilogueISI_SJ_SJ_NS1E_6thread17LinearCombinationISI_Li1EffLNS1J_9ScaleType4KindE0ELNS_15FloatRoundStyleE2ESI_EENS1_15EpilogueDefaultEEEEEvvEEEEvNT_6ParamsE,"aw",@nobits
	.sectionflags	@""
	.align	16
	.zero		1024


//--------------------- .nv.shared.reserved.0     --------------------------
	.section	.nv.shared.reserved.0,"aw",@nobits
	.weak		__nv_reservedSMEM_offset_0_alias
	.size		__nv_reservedSMEM_offset_0_alias, 0, 0
	.other		__nv_reservedSMEM_offset_0_alias,@"STO_CUDA_RESERVED_SHARED STV_DEFAULT"
__nv_reservedSMEM_offset_0_alias:
	.zero		0


//--------------------- .nv.global                --------------------------
	.section	.nv.global,"aw",@nobits
.nv.global:
	.type		_ZN40_INTERNAL_68497b09_4_k_cu_8f394e4f_259334cute1_E,@object
	.size		_ZN40_INTERNAL_68497b09_4_k_cu_8f394e4f_259334cute1_E,(_ZN40_INTERNAL_68497b09_4_k_cu_8f394e4f_259334cuda3std3__45__cpo6cbeginE - _ZN40_INTERNAL_68497b09_4_k_cu_8f394e4f_259334cute1_E)
_ZN40_INTERNAL_68497b09_4_k_cu_8f394e4f_259334cute1_E:
	.zero		1
	.type		_ZN40_INTERNAL_68497b09_4_k_cu_8f394e4f_259334cuda3std3__45__cpo6cbeginE,@object
	.size		_ZN40_INTERNAL_68497b09_4_k_cu_8f394e4f_259334cuda3std3__45__cpo6cbeginE,(_ZN40_INTERNAL_68497b09_4_k_cu_8f394e4f_259334cuda3std3__48in_placeE - _ZN40_INTERNAL_68497b09_4_k_cu_8f394e4f_259334cuda3std3__45__cpo6cbeginE)
_ZN40_INTERNAL_68497b09_4_k_cu_8f394e4f_259334cuda3std3__45__cpo6cbeginE:
	.zero		1
	.type		_ZN40_INTERNAL_68497b09_4_k_cu_8f394e4f_259334cuda3std3__48in_placeE,@object
	.size		_ZN40_INTERNAL_68497b09_4_k_cu_8f394e4f_259334cuda3std3__48in_placeE,(_ZN40_INTERNAL_68497b09_4_k_cu_8f394e4f_259334cuda3std6ranges3__45__cpo9iter_moveE - _ZN40_INTERNAL_68497b09_4_k_cu_8f394e4f_259334cuda3std3__48in_placeE)
_ZN40_INTERNAL_68497b09_4_k_cu_8f394e4f_259334cuda3std3__48in_placeE:
	.zero		1
	.type		_ZN40_INTERNAL_68497b09_4_k_cu_8f394e4f_259334cuda3std6ranges3__45__cpo9iter_moveE,@object
	.size		_ZN40_INTERNAL_68497b09_4_k_cu_8f394e4f_259334cuda3std6ranges3__45__cpo9iter_moveE,(_ZN40_INTERNAL_68497b09_4_k_cu_8f394e4f_259334cuda3std3__45__cpo5beginE - _ZN40_INTERNAL_68497b09_4_k_cu_8f394e4f_259334cuda3std6ranges3__45__cpo9iter_moveE)
_ZN40_INTERNAL_68497b09_4_k_cu_8f394e4f_259334cuda3std6ranges3__45__cpo9iter_moveE:
	.zero		1
	.type		_ZN40_INTERNAL_68497b09_4_k_cu_8f394e4f_259334cuda3std3__45__cpo5beginE,@object
	.size		_ZN40_INTERNAL_68497b09_4_k_cu_8f394e4f_259334cuda3std3__45__cpo5beginE,(_ZN40_INTERNAL_68497b09_4_k_cu_8f394e4f_259334cuda3std3__442_GLOBAL__N__68497b09_4_k_cu_8f394e4f_259336ignoreE - _ZN40_INTERNAL_68497b09_4_k_cu_8f394e4f_259334cuda3std3__45__cpo5beginE)
_ZN40_INTERNAL_68497b09_4_k_cu_8f394e4f_259334cuda3std3__45__cpo5beginE:
	.zero		1
	.type		_ZN40_INTERNAL_68497b09_4_k_cu_8f394e4f_259334cuda3std3__442_GLOBAL__N__68497b09_4_k_cu_8f394e4f_259336ignoreE,@object
	.size		_ZN40_INTERNAL_68497b09_4_k_cu_8f394e4f_259334cuda3std3__442_GLOBAL__N__68497b09_4_k_cu_8f394e4f_259336ignoreE,(_ZN40_INTERNAL_68497b09_4_k_cu_8f394e4f_259334cute7productE - _ZN40_INTERNAL_68497b09_4_k_cu_8f394e4f_259334cuda3std3__442_GLOBAL__N__68497b09_4_k_cu_8f394e4f_259336ignoreE)
_ZN40_INTERNAL_68497b09_4_k_cu_8f394e4f_259334cuda3std3__442_GLOBAL__N__68497b09_4_k_cu_8f394e4f_259336ignoreE:
	.zero		1
	.type		_ZN40_INTERNAL_68497b09_4_k_cu_8f394e4f_259334cute7productE,@object
	.size		_ZN40_INTERNAL_68497b09_4_k_cu_8f394e4f_259334cute7productE,(_ZN40_INTERNAL_68497b09_4_k_cu_8f394e4f_259334cuda3std3__45__cpo3endE - _ZN40_INTERNAL_68497b09_4_k_cu_8f394e4f_259334cute7productE)
_ZN40_INTERNAL_68497b09_4_k_cu_8f394e4f_259334cute7productE:
	.zero		1
	.type		_ZN40_INTERNAL_68497b09_4_k_cu_8f394e4f_259334cuda3std3__45__cpo3endE,@object
	.size		_ZN40_INTERNAL_68497b09_4_k_cu_8f394e4f_259334cuda3std3__45__cpo3endE,(_ZN40_INTERNAL_68497b09_4_k_cu_8f394e4f_259334cuda3std3__419piecewise_constructE - _ZN40_INTERNAL_68497b09_4_k_cu_8f394e4f_259334cuda3std3__45__cpo3endE)
_ZN40_INTERNAL_68497b09_4_k_cu_8f394e4f_259334cuda3std3__45__cpo3endE:
	.zero		1
	.type		_ZN40_INTERNAL_68497b09_4_k_cu_8f394e4f_259334cuda3std3__419piecewise_constructE,@object
	.size		_ZN40_INTERNAL_68497b09_4_k_cu_8f394e4f_259334cuda3std3__419piecewise_constructE,(_ZN40_INTERNAL_68497b09_4_k_cu_8f394e4f_259334cuda3std3__45__cpo4cendE - _ZN40_INTERNAL_68497b09_4_k_cu_8f394e4f_259334cuda3std3__419piecewise_constructE)
_ZN40_INTERNAL_68497b09_4_k_cu_8f394e4f_259334cuda3std3__419piecewise_constructE:
	.zero		1
	.type		_ZN40_INTERNAL_68497b09_4_k_cu_8f394e4f_259334cuda3std3__45__cpo4cendE,@object
	.size		_ZN40_INTERNAL_68497b09_4_k_cu_8f394e4f_259334cuda3std3__45__cpo4cendE,(_ZN40_INTERNAL_68497b09_4_k_cu_8f394e4f_259334cuda3std6ranges3__45__cpo4swapE - _ZN40_INTERNAL_68497b09_4_k_cu_8f394e4f_259334cuda3std3__45__cpo4cendE)
_ZN40_INTERNAL_68497b09_4_k_cu_8f394e4f_259334cuda3std3__45__cpo4cendE:
	.zero		1
	.type		_ZN40_INTERNAL_68497b09_4_k_cu_8f394e4f_259334cuda3std6ranges3__45__cpo4swapE,@object
	.size		_ZN40_INTERNAL_68497b09_4_k_cu_8f394e4f_259334cuda3std6ranges3__45__cpo4swapE,(.L_7 - _ZN40_INTERNAL_68497b09_4_k_cu_8f394e4f_259334cuda3std6ranges3__45__cpo4swapE)
_ZN40_INTERNAL_68497b09_4_k_cu_8f394e4f_259334cuda3std6ranges3__45__cpo4swapE:
	.zero		1
.L_7:


//--------------------- .nv.constant0._ZN7cutlass13device_kernelINS_4gemm6kernel13GemmUniversalIN4cute5tupleIJiiiiEEENS1_10collective13CollectiveMmaINS1_37MainloopSm90TmaGmmaWarpSpecializedFP8ILi28ENS5_IJNS4_1CILi1EEENSA_ILi2EEESB_EEENS1_32KernelTmaWarpSpecializedPingpongEEENS5_IJNSA_ILi64EEESG_SG_EEENS_12float_e5m2_tENS5_IJlSB_lEEESI_SJ_NS4_8TiledMMAINS4_8MMA_AtomIJNS4_4SM904GMMA30MMA_64x64x32_F32E5M2E5M2_SS_TNILNSN_7ScaleInE1ELSP_1EEEEEENS4_6LayoutINS5_IJSB_SB_SB_EEENS5_IJNSA_ILi0EEESU_SU_EEEEENS5_IJNS4_10UnderscoreESX_SX_EEEEENS4_23SM90_TMA_LOAD_MULTICASTENS4_14ComposedLayoutINS4_7SwizzleILi2ELi4ELi3EEENS4_18smem_ptr_flag_bitsILi8EEENSS_INS5_IJNSA_ILi8EEESG_EEENS5_IJSG_SB_EEEEEEEvNS4_8identityENS4_13SM90_TMA_LOADES1A_vS1B_EENS_8epilogue10collective6detail29Sm90TmaWarpSpecializedAdapterINS1F_15DefaultEpilogueISI_SJ_SJ_NS1E_6thread17LinearCombinationISI_Li1EffLNS1J_9ScaleType4KindE0ELNS_15FloatRoundStyleE2ESI_EENS1_15EpilogueDefaultEEEEEvvEEEEvNT_6ParamsE --------------------------
	.section	.nv.constant0._ZN7cutlass13device_kernelINS_4gemm6kernel13GemmUniversalIN4cute5tupleIJiiiiEEENS1_10collective13CollectiveMmaINS1_37MainloopSm90TmaGmmaWarpSpecializedFP8ILi28ENS5_IJNS4_1CILi1EEENSA_ILi2EEESB_EEENS1_32KernelTmaWarpSpecializedPingpongEEENS5_IJNSA_ILi64EEESG_SG_EEENS_12float_e5m2_tENS5_IJlSB_lEEESI_SJ_NS4_8TiledMMAINS4_8MMA_AtomIJNS4_4SM904GMMA30MMA_64x64x32_F32E5M2E5M2_SS_TNILNSN_7ScaleInE1ELSP_1EEEEEENS4_6LayoutINS5_IJSB_SB_SB_EEENS5_IJNSA_ILi0EEESU_SU_EEEEENS5_IJNS4_10UnderscoreESX_SX_EEEEENS4_23SM90_TMA_LOAD_MULTICASTENS4_14ComposedLayoutINS4_7SwizzleILi2ELi4ELi3EEENS4_18smem_ptr_flag_bitsILi8EEENSS_INS5_IJNSA_ILi8EEESG_EEENS5_IJSG_SB_EEEEEEEvNS4_8identityENS4_13SM90_TMA_LOADES1A_vS1B_EENS_8epilogue10collective6detail29Sm90TmaWarpSpecializedAdapterINS1F_15DefaultEpilogueISI_SJ_SJ_NS1E_6thread17LinearCombinationISI_Li1EffLNS1J_9ScaleType4KindE0ELNS_15FloatRoundStyleE2ESI_EENS1_15EpilogueDefaultEEEEEvvEEEEvNT_6ParamsE,"a",@progbits
	.sectionflags	@""
	.align	4
.nv.constant0._ZN7cutlass13device_kernelINS_4gemm6kernel13GemmUniversalIN4cute5tupleIJiiiiEEENS1_10collective13CollectiveMmaINS1_37MainloopSm90TmaGmmaWarpSpecializedFP8ILi28ENS5_IJNS4_1CILi1EEENSA_ILi2EEESB_EEENS1_32KernelTmaWarpSpecializedPingpongEEENS5_IJNSA_ILi64EEESG_SG_EEENS_12float_e5m2_tENS5_IJlSB_lEEESI_SJ_NS4_8TiledMMAINS4_8MMA_AtomIJNS4_4SM904GMMA30MMA_64x64x32_F32E5M2E5M2_SS_TNILNSN_7ScaleInE1ELSP_1EEEEEENS4_6LayoutINS5_IJSB_SB_SB_EEENS5_IJNSA_ILi0EEESU_SU_EEEEENS5_IJNS4_10UnderscoreESX_SX_EEEEENS4_23SM90_TMA_LOAD_MULTICASTENS4_14ComposedLayoutINS4_7SwizzleILi2ELi4ELi3EEENS4_18smem_ptr_flag_bitsILi8EEENSS_INS5_IJNSA_ILi8EEESG_EEENS5_IJSG_SB_EEEEEEEvNS4_8identityENS4_13SM90_TMA_LOADES1A_vS1B_EENS_8epilogue10collective6detail29Sm90TmaWarpSpecializedAdapterINS1F_15DefaultEpilogueISI_SJ_SJ_NS1E_6thread17LinearCombinationISI_Li1EffLNS1J_9ScaleType4KindE0ELNS_15FloatRoundStyleE2ESI_EENS1_15EpilogueDefaultEEEEEvvEEEEvNT_6ParamsE:
	.zero		1664


//--------------------- SYMBOLS --------------------------

	.type		.nv.reservedSmem.offset0,@object
	.size		.nv.reservedSmem.offset0,0x4
